	.target	sm_90a

	.elftype	@"ET_EXEC"


//--------------------- .note.nv.tkinfo           --------------------------
	.section	.note.nv.tkinfo,"",@"SHT_NOTE"
	.sectionflags	@"SHF_NOTE_NV_TKINFO"
	.tkinfo
        /*0018*/ 	.word	0x00000002
        /*0030*/ 	.string	""
        /*0030*/ 	.string	"ptxas"
        /*0030*/ 	.string	"Cuda compilation tools, release 13.0, V13.0.88"
        /*0030*/ 	.string	"Build cuda_13.0.r13.0/compiler.36424714_0"
        /*0030*/ 	.string	"-arch sm_90a -m 64 "



//--------------------- .note.nv.cuinfo           --------------------------
	.section	.note.nv.cuinfo,"",@"SHT_NOTE"
	.sectionflags	@"SHF_NOTE_NV_CUINFO"
        /*0018*/ 	.short	0x0002
        /*001a*/ 	.short	0x005a
        /*001c*/ 	.short	0x0082
	.zero		2


//--------------------- .nv.info                  --------------------------
	.section	.nv.info,"",@"SHT_CUDA_INFO"
	.align	4


	//----- nvinfo : EIATTR_REGCOUNT
	.align		4
        /*0000*/ 	.byte	0x04, 0x2f
        /*0002*/ 	.short	(.L_15 - .L_14)
	.align		4
.L_14:
        /*0004*/ 	.word	index@(_ZN7cutlass13device_kernelINS_4gemm6kernel13GemmUniversalIN4cute5tupleIJiiiiEEENS1_10collective13CollectiveMmaINS1_34MainloopSm90TmaGmmaWarpSpecializedILi3ENS5_IJNS4_1CILi8EEENSA_ILi1EEESC_EEENS1_32KernelTmaWarpSpecializedPingpongEEENS5_IJNSA_ILi64EEESG_NSA_ILi128EEEEEENS_10tfloat32_tENS5_IJlSC_lEEESJ_SK_NS4_8TiledMMAINS4_8MMA_AtomIJNS4_4SM904GMMA29MMA_64x64x8_F32TF32TF32_SS_TNILNSO_7ScaleInE1ELSQ_1EEEEEENS4_6LayoutINS5_IJSC_SC_SC_EEENS5_IJNSA_ILi0EEESV_SV_EEEEENS5_IJNS4_10UnderscoreESY_SY_EEEEENS4_13SM90_TMA_LOADENS4_14ComposedLayoutINS4_7SwizzleILi3ELi4ELi3EEENS4_18smem_ptr_flag_bitsILi32EEENST_INS5_IJSB_NSA_ILi32EEEEEENS5_IJS17_SC_EEEEEEEvNS4_8identityENS4_23SM90_TMA_LOAD_MULTICASTES1B_vS1C_EENS_8epilogue10collective6detail29Sm90TmaWarpSpecializedAdapterINS1G_15DefaultEpilogueISJ_SK_SK_NS1F_6thread17LinearCombinationISJ_Li1EffLNS1K_9ScaleType4KindE0ELNS_15FloatRoundStyleE2ESJ_EENS1_15EpilogueDefaultEEEEEvvEEEEvNT_6ParamsE)
        /*0008*/ 	.word	0x000000a8


	//----- nvinfo : EIATTR_FRAME_SIZE
	.align		4
.L_15:
        /*000c*/ 	.byte	0x04, 0x11
        /*000e*/ 	.short	(.L_17 - .L_16)
	.align		4
.L_16:
        /*0010*/ 	.word	index@(_ZN7cutlass13device_kernelINS_4gemm6kernel13GemmUniversalIN4cute5tupleIJiiiiEEENS1_10collective13CollectiveMmaINS1_34MainloopSm90TmaGmmaWarpSpecializedILi3ENS5_IJNS4_1CILi8EEENSA_ILi1EEESC_EEENS1_32KernelTmaWarpSpecializedPingpongEEENS5_IJNSA_ILi64EEESG_NSA_ILi128EEEEEENS_10tfloat32_tENS5_IJlSC_lEEESJ_SK_NS4_8TiledMMAINS4_8MMA_AtomIJNS4_4SM904GMMA29MMA_64x64x8_F32TF32TF32_SS_TNILNSO_7ScaleInE1ELSQ_1EEEEEENS4_6LayoutINS5_IJSC_SC_SC_EEENS5_IJNSA_ILi0EEESV_SV_EEEEENS5_IJNS4_10UnderscoreESY_SY_EEEEENS4_13SM90_TMA_LOADENS4_14ComposedLayoutINS4_7SwizzleILi3ELi4ELi3EEENS4_18smem_ptr_flag_bitsILi32EEENST_INS5_IJSB_NSA_ILi32EEEEEENS5_IJS17_SC_EEEEEEEvNS4_8identityENS4_23SM90_TMA_LOAD_MULTICASTES1B_vS1C_EENS_8epilogue10collective6detail29Sm90TmaWarpSpecializedAdapterINS1G_15DefaultEpilogueISJ_SK_SK_NS1F_6thread17LinearCombinationISJ_Li1EffLNS1K_9ScaleType4KindE0ELNS_15FloatRoundStyleE2ESJ_EENS1_15EpilogueDefaultEEEEEvvEEEEvNT_6ParamsE)
        /*0014*/ 	.word	0x00000008


	//----- nvinfo : EIATTR_MIN_STACK_SIZE
	.align		4
.L_17:
        /*0018*/ 	.byte	0x04, 0x12
        /*001a*/ 	.short	(.L_19 - .L_18)
	.align		4
.L_18:
        /*001c*/ 	.word	index@(_ZN7cutlass13device_kernelINS_4gemm6kernel13GemmUniversalIN4cute5tupleIJiiiiEEENS1_10collective13CollectiveMmaINS1_34MainloopSm90TmaGmmaWarpSpecializedILi3ENS5_IJNS4_1CILi8EEENSA_ILi1EEESC_EEENS1_32KernelTmaWarpSpecializedPingpongEEENS5_IJNSA_ILi64EEESG_NSA_ILi128EEEEEENS_10tfloat32_tENS5_IJlSC_lEEESJ_SK_NS4_8TiledMMAINS4_8MMA_AtomIJNS4_4SM904GMMA29MMA_64x64x8_F32TF32TF32_SS_TNILNSO_7ScaleInE1ELSQ_1EEEEEENS4_6LayoutINS5_IJSC_SC_SC_EEENS5_IJNSA_ILi0EEESV_SV_EEEEENS5_IJNS4_10UnderscoreESY_SY_EEEEENS4_13SM90_TMA_LOADENS4_14ComposedLayoutINS4_7SwizzleILi3ELi4ELi3EEENS4_18smem_ptr_flag_bitsILi32EEENST_INS5_IJSB_NSA_ILi32EEEEEENS5_IJS17_SC_EEEEEEEvNS4_8identityENS4_23SM90_TMA_LOAD_MULTICASTES1B_vS1C_EENS_8epilogue10collective6detail29Sm90TmaWarpSpecializedAdapterINS1G_15DefaultEpilogueISJ_SK_SK_NS1F_6thread17LinearCombinationISJ_Li1EffLNS1K_9ScaleType4KindE0ELNS_15FloatRoundStyleE2ESJ_EENS1_15EpilogueDefaultEEEEEvvEEEEvNT_6ParamsE)
        /*0020*/ 	.word	0x00000008
.L_19:


//--------------------- .nv.compat                --------------------------
	.section	.nv.compat,"",@"SHT_CUDA_COMPAT_INFO"
	.align	4
        /*0000*/ 	.byte	0x02, 0x09, 0x01, 0x00, 0x02, 0x02, 0x04, 0x00, 0x02, 0x05, 0x05, 0x00, 0x03, 0x07, 0x01, 0x01
        /*0010*/ 	.byte	0x02, 0x03, 0x01, 0x00, 0x02, 0x06, 0x01, 0x00, 0x04, 0x0b, 0x08, 0x00, 0x00, 0x00, 0x00, 0x00
        /*0020*/ 	.byte	0x00, 0x00, 0x00, 0x00


//--------------------- .nv.info._ZN7cutlass13device_kernelINS_4gemm6kernel13GemmUniversalIN4cute5tupleIJiiiiEEENS1_10collective13CollectiveMmaINS1_34MainloopSm90TmaGmmaWarpSpecializedILi3ENS5_IJNS4_1CILi8EEENSA_ILi1EEESC_EEENS1_32KernelTmaWarpSpecializedPingpongEEENS5_IJNSA_ILi64EEESG_NSA_ILi128EEEEEENS_10tfloat32_tENS5_IJlSC_lEEESJ_SK_NS4_8TiledMMAINS4_8MMA_AtomIJNS4_4SM904GMMA29MMA_64x64x8_F32TF32TF32_SS_TNILNSO_7ScaleInE1ELSQ_1EEEEEENS4_6LayoutINS5_IJSC_SC_SC_EEENS5_IJNSA_ILi0EEESV_SV_EEEEENS5_IJNS4_10UnderscoreESY_SY_EEEEENS4_13SM90_TMA_LOADENS4_14ComposedLayoutINS4_7SwizzleILi3ELi4ELi3EEENS4_18smem_ptr_flag_bitsILi32EEENST_INS5_IJSB_NSA_ILi32EEEEEENS5_IJS17_SC_EEEEEEEvNS4_8identityENS4_23SM90_TMA_LOAD_MULTICASTES1B_vS1C_EENS_8epilogue10collective6detail29Sm90TmaWarpSpecializedAdapterINS1G_15DefaultEpilogueISJ_SK_SK_NS1F_6thread17LinearCombinationISJ_Li1EffLNS1K_9ScaleType4KindE0ELNS_15FloatRoundStyleE2ESJ_EENS1_15EpilogueDefaultEEEEEvvEEEEvNT_6ParamsE --------------------------
	.section	.nv.info._ZN7cutlass13device_kernelINS_4gemm6kernel13GemmUniversalIN4cute5tupleIJiiiiEEENS1_10collective13CollectiveMmaINS1_34MainloopSm90TmaGmmaWarpSpecializedILi3ENS5_IJNS4_1CILi8EEENSA_ILi1EEESC_EEENS1_32KernelTmaWarpSpecializedPingpongEEENS5_IJNSA_ILi64EEESG_NSA_ILi128EEEEEENS_10tfloat32_tENS5_IJlSC_lEEESJ_SK_NS4_8TiledMMAINS4_8MMA_AtomIJNS4_4SM904GMMA29MMA_64x64x8_F32TF32TF32_SS_TNILNSO_7ScaleInE1ELSQ_1EEEEEENS4_6LayoutINS5_IJSC_SC_SC_EEENS5_IJNSA_ILi0EEESV_SV_EEEEENS5_IJNS4_10UnderscoreESY_SY_EEEEENS4_13SM90_TMA_LOADENS4_14ComposedLayoutINS4_7SwizzleILi3ELi4ELi3EEENS4_18smem_ptr_flag_bitsILi32EEENST_INS5_IJSB_NSA_ILi32EEEEEENS5_IJS17_SC_EEEEEEEvNS4_8identityENS4_23SM90_TMA_LOAD_MULTICASTES1B_vS1C_EENS_8epilogue10collective6detail29Sm90TmaWarpSpecializedAdapterINS1G_15DefaultEpilogueISJ_SK_SK_NS1F_6thread17LinearCombinationISJ_Li1EffLNS1K_9ScaleType4KindE0ELNS_15FloatRoundStyleE2ESJ_EENS1_15EpilogueDefaultEEEEEvvEEEEvNT_6ParamsE,"",@"SHT_CUDA_INFO"
	.sectionflags	@""
	.align	4


	//----- nvinfo : EIATTR_CUDA_API_VERSION
	.align		4
        /*0000*/ 	.byte	0x04, 0x37
        /*0002*/ 	.short	(.L_21 - .L_20)
.L_20:
        /*0004*/ 	.word	0x00000082


	//----- nvinfo : EIATTR_KPARAM_INFO
	.align		4
.L_21:
        /*0008*/ 	.byte	0x04, 0x17
        /*000a*/ 	.short	(.L_23 - .L_22)
.L_22:
        /*000c*/ 	.word	0x00000000
        /*0010*/ 	.short	0x0000
        /*0012*/ 	.short	0x0070
        /*0014*/ 	.byte	0x00, 0xf0, 0x01, 0x10


	//----- nvinfo : EIATTR_SPARSE_MMA_MASK
	.align		4
.L_23:
        /*0018*/ 	.byte	0x03, 0x50
        /*001a*/ 	.short	0x0000


	//----- nvinfo : EIATTR_MAXREG_COUNT
	.align		4
        /*001c*/ 	.byte	0x03, 0x1b
        /*001e*/ 	.short	0x00a8


	//----- nvinfo : EIATTR_NUM_BARRIERS
	.align		4
        /*0020*/ 	.byte	0x02, 0x4c
        /*0022*/ 	.byte	0x01
	.zero		1


	//----- nvinfo : EIATTR_EXTERNS
	.align		4
        /*0024*/ 	.byte	0x04, 0x0f
        /*0026*/ 	.short	(.L_25 - .L_24)


	//   ....[0]....
	.align		4
.L_24:
        /*0028*/ 	.word	index@(__assertfail)


	//----- nvinfo : EIATTR_ANNOTATIONS
	.align		4
.L_25:
        /*002c*/ 	.byte	0x04, 0x55
        /*002e*/ 	.short	(.L_27 - .L_26)


	//   ....[0]....
.L_26:
        /*0030*/ 	.word	0x00000001
        /*0034*/ 	.byte	0x90, 0x0d, 0x00, 0x00, 0x01, 0x00, 0x00, 0x00, 0x40, 0x14, 0x00, 0x00, 0x01, 0x00, 0x00, 0x00
        /*0044*/ 	.byte	0xb0, 0x4f, 0x00, 0x00, 0x01, 0x00, 0x00, 0x00, 0x00, 0x5e, 0x00, 0x00


	//----- nvinfo : EIATTR_MERCURY_ISA_VERSION
	.align		4
.L_27:
        /*0050*/ 	.byte	0x03, 0x5f
        /*0052*/ 	.short	0x0101


	//----- nvinfo : EIATTR_INT_WARP_WIDE_INSTR_OFFSETS
	.align		4
        /*0054*/ 	.byte	0x04, 0x31
        /*0056*/ 	.short	(.L_29 - .L_28)


	//   ....[0]....
.L_28:
        /*0058*/ 	.word	0x00000560


	//   ....[1]....
        /*005c*/ 	.word	0x00000580


	//   ....[2]....
        /*0060*/ 	.word	0x00000650


	//   ....[3]....
        /*0064*/ 	.word	0x000006d0


	//   ....[4]....
        /*0068*/ 	.word	0x000006f0


	//   ....[5]....
        /*006c*/ 	.word	0x00000700


	//   ....[6]....
        /*0070*/ 	.word	0x000007a0


	//   ....[7]....
        /*0074*/ 	.word	0x000007e0


	//   ....[8]....
        /*0078*/ 	.word	0x00002b80


	//----- nvinfo : EIATTR_COOP_GROUP_MASK_REGIDS
	.align		4
.L_29:
        /*007c*/ 	.byte	0x04, 0x29
        /*007e*/ 	.short	(.L_31 - .L_30)


	//   ....[0]....
.L_30:
        /*0080*/ 	.word	0xffffffff


	//   ....[1]....
        /*0084*/ 	.word	0xffffffff


	//   ....[2]....
        /*0088*/ 	.word	0xffffffff


	//   ....[3]....
        /*008c*/ 	.word	0xffffffff


	//   ....[4]....
        /*0090*/ 	.word	0xffffffff


	//   ....[5]....
        /*0094*/ 	.word	0xffffffff


	//   ....[6]....
        /*0098*/ 	.word	0xffffffff


	//----- nvinfo : EIATTR_COOP_GROUP_INSTR_OFFSETS
	.align		4
.L_31:
        /*009c*/ 	.byte	0x04, 0x28
        /*009e*/ 	.short	(.L_33 - .L_32)


	//   ....[0]....
.L_32:
        /*00a0*/ 	.word	0x00000070


	//   ....[1]....
        /*00a4*/ 	.word	0x00000080


	//   ....[2]....
        /*00a8*/ 	.word	0x00000140


	//   ....[3]....
        /*00ac*/ 	.word	0x000002f0


	//   ....[4]....
        /*00b0*/ 	.word	0x00000330


	//   ....[5]....
        /*00b4*/ 	.word	0x00000530


	//   ....[6]....
        /*00b8*/ 	.word	0x00000940


	//----- nvinfo : EIATTR_REG_RECONFIG
	.align		4
.L_33:
        /*00bc*/ 	.byte	0x01, 0x54
	.zero		2


	//----- nvinfo : EIATTR_SYSCALL_OFFSETS
	.align		4
        /*00c0*/ 	.byte	0x04, 0x46
        /*00c2*/ 	.short	(.L_35 - .L_34)


	//   ....[0]....
.L_34:
        /*00c4*/ 	.word	0x00001930


	//----- nvinfo : EIATTR_MBARRIER_INSTR_OFFSETS
	.align		4
.L_35:
        /*00c8*/ 	.byte	0x04, 0x39
        /*00ca*/ 	.short	(.L_37 - .L_36)


	//   ....[0]....
.L_36:
        /*00cc*/ 	.word	0x00000270
        /*00d0*/ 	.word	0x000000ff
        /*00d4*/ 	.word	0x00000000
        /*00d8*/ 	.short	0x0100
        /*00da*/ 	.byte	0x08
	.zero		1


	//   ....[1]....
        /*00dc*/ 	.word	0x00000280
        /*00e0*/ 	.word	0x000000ff
        /*00e4*/ 	.word	0x00000018
        /*00e8*/ 	.short	0x0100
        /*00ea*/ 	.byte	0x08
	.zero		1


	//   ....[2]....
        /*00ec*/ 	.word	0x00000290
        /*00f0*/ 	.word	0x000000ff
        /*00f4*/ 	.word	0x00000008
        /*00f8*/ 	.short	0x0100
        /*00fa*/ 	.byte	0x08
	.zero		1


	//   ....[3]....
        /*00fc*/ 	.word	0x000002a0
        /*0100*/ 	.word	0x000000ff
        /*0104*/ 	.word	0x00000020
        /*0108*/ 	.short	0x0100
        /*010a*/ 	.byte	0x08
	.zero		1


	//   ....[4]....
        /*010c*/ 	.word	0x000002b0
        /*0110*/ 	.word	0x000000ff
        /*0114*/ 	.word	0x00000010
        /*0118*/ 	.short	0x0100
        /*011a*/ 	.byte	0x08
	.zero		1


	//   ....[5]....
        /*011c*/ 	.word	0x000002c0
        /*0120*/ 	.word	0x000000ff
        /*0124*/ 	.word	0x00000028
        /*0128*/ 	.short	0x0100
        /*012a*/ 	.byte	0x08
	.zero		1


	//   ....[6]....
        /*012c*/ 	.word	0x00000810
        /*0130*/ 	.word	0x000000ff
        /*0134*/ 	.word	0x00000060
        /*0138*/ 	.short	0x0100
        /*013a*/ 	.byte	0x08
	.zero		1


	//   ....[7]....
        /*013c*/ 	.word	0x000008a0
        /*0140*/ 	.word	0x000000ff
        /*0144*/ 	.word	0x00000068
        /*0148*/ 	.short	0x0100
        /*014a*/ 	.byte	0x08
	.zero		1


	//   ....[8]....
        /*014c*/ 	.word	0x000008c0
        /*0150*/ 	.word	0x000000ff
        /*0154*/ 	.word	0x00000040
        /*0158*/ 	.short	0x0100
        /*015a*/ 	.byte	0x09
	.zero		1


	//   ....[9]....
        /*015c*/ 	.word	0x000008d0
        /*0160*/ 	.word	0x000000ff
        /*0164*/ 	.word	0x00000048
        /*0168*/ 	.short	0x0100
        /*016a*/ 	.byte	0x09
	.zero		1


	//   ....[10]....
        /*016c*/ 	.word	0x000008e0
        /*0170*/ 	.word	0x000000ff
        /*0174*/ 	.word	0x00000050
        /*0178*/ 	.short	0x0100
        /*017a*/ 	.byte	0x09
	.zero		1


	//   ....[11]....
        /*017c*/ 	.word	0x000008f0
        /*0180*/ 	.word	0x000000ff
        /*0184*/ 	.word	0x00000058
        /*0188*/ 	.short	0x0100
        /*018a*/ 	.byte	0x09
	.zero		1


	//   ....[12]....
        /*018c*/ 	.word	0x000017f0
        /*0190*/ 	.word	0x000000ff
        /*0194*/ 	.word	0xfffffff8
        /*0198*/ 	.short	0x010a
        /*019a*/ 	.byte	0x2b
	.zero		1


	//   ....[13]....
        /*019c*/ 	.word	0x000019b0
        /*01a0*/ 	.word	0x00000003
        /*01a4*/ 	.word	0x00000000
        /*01a8*/ 	.short	0x010a
        /*01aa*/ 	.byte	0x3f
	.zero		1


	//   ....[14]....
        /*01ac*/ 	.word	0x000019f0
        /*01b0*/ 	.word	0x00000003
        /*01b4*/ 	.word	0x00000000
        /*01b8*/ 	.short	0x010a
        /*01ba*/ 	.byte	0x3f
	.zero		1


	//   ....[15]....
        /*01bc*/ 	.word	0x00002230
        /*01c0*/ 	.word	0x000000ff
        /*01c4*/ 	.word	0x00000000
        /*01c8*/ 	.short	0x010a
        /*01ca*/ 	.byte	0x05
	.zero		1


	//   ....[16]....
        /*01cc*/ 	.word	0x00002270
        /*01d0*/ 	.word	0x000000ff
        /*01d4*/ 	.word	0x00000000
        /*01d8*/ 	.short	0x010a
        /*01da*/ 	.byte	0x05
	.zero		1


	//   ....[17]....
        /*01dc*/ 	.word	0x00002a10
        /*01e0*/ 	.word	0x00000005
        /*01e4*/ 	.word	0x00000000
        /*01e8*/ 	.short	0x0101
        /*01ea*/ 	.byte	0x3f
	.zero		1


	//   ....[18]....
        /*01ec*/ 	.word	0x00002b20
        /*01f0*/ 	.word	0x00000003
        /*01f4*/ 	.word	0x00000000
        /*01f8*/ 	.short	0x0101
        /*01fa*/ 	.byte	0x29
	.zero		1


	//   ....[19]....
        /*01fc*/ 	.word	0x00002c20
        /*0200*/ 	.word	0x00000003
        /*0204*/ 	.word	0x00000000
        /*0208*/ 	.short	0x0101
        /*020a*/ 	.byte	0x3f
	.zero		1


	//   ....[20]....
        /*020c*/ 	.word	0x00002ca0
        /*0210*/ 	.word	0x000000ff
        /*0214*/ 	.word	0x00000008
        /*0218*/ 	.short	0x010a
        /*021a*/ 	.byte	0x2b
	.zero		1


	//   ....[21]....
        /*021c*/ 	.word	0x00004ff0
        /*0220*/ 	.word	0x00000000
        /*0224*/ 	.word	0x00000000
        /*0228*/ 	.short	0x0101
        /*022a*/ 	.byte	0x29
	.zero		1


	//   ....[22]....
        /*022c*/ 	.word	0x00005930
        /*0230*/ 	.word	0x0000000d
        /*0234*/ 	.word	0x00000018
        /*0238*/ 	.short	0x010a
        /*023a*/ 	.byte	0x3f
	.zero		1


	//   ....[23]....
        /*023c*/ 	.word	0x00005f30
        /*0240*/ 	.word	0x00000006
        /*0244*/ 	.word	0x00000068
        /*0248*/ 	.short	0x0101
        /*024a*/ 	.byte	0x3f
	.zero		1


	//   ....[24]....
        /*024c*/ 	.word	0x00006660
        /*0250*/ 	.word	0x00000007
        /*0254*/ 	.word	0x00000000
        /*0258*/ 	.short	0x010a
        /*025a*/ 	.byte	0x3f
	.zero		1


	//   ....[25]....
        /*025c*/ 	.word	0x000066e0
        /*0260*/ 	.word	0x00000004
        /*0264*/ 	.word	0x00000000
        /*0268*/ 	.short	0x010a
        /*026a*/ 	.byte	0x3f
	.zero		1


	//   ....[26]....
        /*026c*/ 	.word	0x00006770
        /*0270*/ 	.word	0x00000005
        /*0274*/ 	.word	0x00000000
        /*0278*/ 	.short	0x010a
        /*027a*/ 	.byte	0x3f
	.zero		1


	//   ....[27]....
        /*027c*/ 	.word	0x000067e0
        /*0280*/ 	.word	0x00000003
        /*0284*/ 	.word	0xfffffff8
        /*0288*/ 	.short	0x010a
        /*028a*/ 	.byte	0x3f
	.zero		1


	//   ....[28]....
        /*028c*/ 	.word	0x00006830
        /*0290*/ 	.word	0x00000003
        /*0294*/ 	.word	0x00000000
        /*0298*/ 	.short	0x010a
        /*029a*/ 	.byte	0x3f
	.zero		1


	//   ....[29]....
        /*029c*/ 	.word	0x00006890
        /*02a0*/ 	.word	0x00000005
        /*02a4*/ 	.word	0x00000000
        /*02a8*/ 	.short	0x010a
        /*02aa*/ 	.byte	0x3f
	.zero		1


	//   ....[30]....
        /*02ac*/ 	.word	0x000068f0
        /*02b0*/ 	.word	0x00000003
        /*02b4*/ 	.word	0x00000008
        /*02b8*/ 	.short	0x010a
        /*02ba*/ 	.byte	0x3f
	.zero		1


	//   ....[31]....
        /*02bc*/ 	.word	0x000069c0
        /*02c0*/ 	.word	0x0000000d
        /*02c4*/ 	.word	0x00000018
        /*02c8*/ 	.short	0x010a
        /*02ca*/ 	.byte	0x3f
	.zero		1


	//   ....[32]....
        /*02cc*/ 	.word	0x00006a90
        /*02d0*/ 	.word	0x00000007
        /*02d4*/ 	.word	0x00000000
        /*02d8*/ 	.short	0x010a
        /*02da*/ 	.byte	0x3f
	.zero		1


	//   ....[33]....
        /*02dc*/ 	.word	0x00006ae0
        /*02e0*/ 	.word	0x00000004
        /*02e4*/ 	.word	0x00000000
        /*02e8*/ 	.short	0x010a
        /*02ea*/ 	.byte	0x3f
	.zero		1


	//----- nvinfo : EIATTR_NUM_MBARRIERS
	.align		4
.L_37:
        /*02ec*/ 	.byte	0x03, 0x38
        /*02ee*/ 	.short	0x000c


	//----- nvinfo : EIATTR_EXIT_INSTR_OFFSETS
	.align		4
        /*02f0*/ 	.byte	0x04, 0x1c
        /*02f2*/ 	.short	(.L_39 - .L_38)


	//   ....[0]....
.L_38:
        /*02f4*/ 	.word	0x000013d0


	//   ....[1]....
        /*02f8*/ 	.word	0x00001430


	//   ....[2]....
        /*02fc*/ 	.word	0x00005610


	//   ....[3]....
        /*0300*/ 	.word	0x00005640


	//   ....[4]....
        /*0304*/ 	.word	0x000067c0


	//----- nvinfo : EIATTR_MAX_THREADS
	.align		4
.L_39:
        /*0308*/ 	.byte	0x04, 0x05
        /*030a*/ 	.short	(.L_41 - .L_40)
.L_40:
        /*030c*/ 	.word	0x00000180
        /*0310*/ 	.word	0x00000001
        /*0314*/ 	.word	0x00000001


	//----- nvinfo : EIATTR_CRS_STACK_SIZE
	.align		4
.L_41:
        /*0318*/ 	.byte	0x04, 0x1e
        /*031a*/ 	.short	(.L_43 - .L_42)
.L_42:
        /*031c*/ 	.word	0x00000000


	//----- nvinfo : EIATTR_CBANK_PARAM_SIZE
	.align		4
.L_43:
        /*0320*/ 	.byte	0x03, 0x19
        /*0322*/ 	.short	0x0470


	//----- nvinfo : EIATTR_PARAM_CBANK
	.align		4
        /*0324*/ 	.byte	0x04, 0x0a
        /*0326*/ 	.short	(.L_45 - .L_44)
	.align		4
.L_44:
        /*0328*/ 	.word	index@(.nv.constant0._ZN7cutlass13device_kernelINS_4gemm6kernel13GemmUniversalIN4cute5tupleIJiiiiEEENS1_10collective13CollectiveMmaINS1_34MainloopSm90TmaGmmaWarpSpecializedILi3ENS5_IJNS4_1CILi8EEENSA_ILi1EEESC_EEENS1_32KernelTmaWarpSpecializedPingpongEEENS5_IJNSA_ILi64EEESG_NSA_ILi128EEEEEENS_10tfloat32_tENS5_IJlSC_lEEESJ_SK_NS4_8TiledMMAINS4_8MMA_AtomIJNS4_4SM904GMMA29MMA_64x64x8_F32TF32TF32_SS_TNILNSO_7ScaleInE1ELSQ_1EEEEEENS4_6LayoutINS5_IJSC_SC_SC_EEENS5_IJNSA_ILi0EEESV_SV_EEEEENS5_IJNS4_10UnderscoreESY_SY_EEEEENS4_13SM90_TMA_LOADENS4_14ComposedLayoutINS4_7SwizzleILi3ELi4ELi3EEENS4_18smem_ptr_flag_bitsILi32EEENST_INS5_IJSB_NSA_ILi32EEEEEENS5_IJS17_SC_EEEEEEEvNS4_8identityENS4_23SM90_TMA_LOAD_MULTICASTES1B_vS1C_EENS_8epilogue10collective6detail29Sm90TmaWarpSpecializedAdapterINS1G_15DefaultEpilogueISJ_SK_SK_NS1F_6thread17LinearCombinationISJ_Li1EffLNS1K_9ScaleType4KindE0ELNS_15FloatRoundStyleE2ESJ_EENS1_15EpilogueDefaultEEEEEvvEEEEvNT_6ParamsE)
        /*032c*/ 	.short	0x0210
        /*032e*/ 	.short	0x0470


	//----- nvinfo : EIATTR_SW_WAR
	.align		4
.L_45:
        /*0330*/ 	.byte	0x04, 0x36
        /*0332*/ 	.short	(.L_47 - .L_46)
.L_46:
        /*0334*/ 	.word	0x00000008
.L_47:


//--------------------- .nv.callgraph             --------------------------
	.section	.nv.callgraph,"",@"SHT_CUDA_CALLGRAPH"
	.align	4
	.sectionentsize	8
	.align		4
        /*0000*/ 	.word	0x00000000
	.align		4
        /*0004*/ 	.word	0xffffffff
	.align		4
        /*0008*/ 	.word	index@(_ZN7cutlass13device_kernelINS_4gemm6kernel13GemmUniversalIN4cute5tupleIJiiiiEEENS1_10collective13CollectiveMmaINS1_34MainloopSm90TmaGmmaWarpSpecializedILi3ENS5_IJNS4_1CILi8EEENSA_ILi1EEESC_EEENS1_32KernelTmaWarpSpecializedPingpongEEENS5_IJNSA_ILi64EEESG_NSA_ILi128EEEEEENS_10tfloat32_tENS5_IJlSC_lEEESJ_SK_NS4_8TiledMMAINS4_8MMA_AtomIJNS4_4SM904GMMA29MMA_64x64x8_F32TF32TF32_SS_TNILNSO_7ScaleInE1ELSQ_1EEEEEENS4_6LayoutINS5_IJSC_SC_SC_EEENS5_IJNSA_ILi0EEESV_SV_EEEEENS5_IJNS4_10UnderscoreESY_SY_EEEEENS4_13SM90_TMA_LOADENS4_14ComposedLayoutINS4_7SwizzleILi3ELi4ELi3EEENS4_18smem_ptr_flag_bitsILi32EEENST_INS5_IJSB_NSA_ILi32EEEEEENS5_IJS17_SC_EEEEEEEvNS4_8identityENS4_23SM90_TMA_LOAD_MULTICASTES1B_vS1C_EENS_8epilogue10collective6detail29Sm90TmaWarpSpecializedAdapterINS1G_15DefaultEpilogueISJ_SK_SK_NS1F_6thread17LinearCombinationISJ_Li1EffLNS1K_9ScaleType4KindE0ELNS_15FloatRoundStyleE2ESJ_EENS1_15EpilogueDefaultEEEEEvvEEEEvNT_6ParamsE)
	.align		4
        /*000c*/ 	.word	index@(__assertfail)
	.align		4
        /*0010*/ 	.word	0x00000000
	.align		4
        /*0014*/ 	.word	0xfffffffe
	.align		4
        /*0018*/ 	.word	0x00000000
	.align		4
        /*001c*/ 	.word	0xfffffffd
	.align		4
        /*0020*/ 	.word	0x00000000
	.align		4
        /*0024*/ 	.word	0xfffffffc


//--------------------- .nv.constant4             --------------------------
	.section	.nv.constant4,"a",@progbits
	.align	8
	.align		8
.nv.constant4:
        /*0000*/ 	.dword	__assertfail
	.align		8
        /*0008*/ 	.dword	__unnamed_1
	.align		8
        /*0010*/ 	.dword	_ZN40_INTERNAL_54cc196d_4_k_cu_db6e0275_262264cuda3std3__45__cpo5beginE
	.align		8
        /*0018*/ 	.dword	_ZN40_INTERNAL_54cc196d_4_k_cu_db6e0275_262264cuda3std3__45__cpo3endE
	.align		8
        /*0020*/ 	.dword	_ZN40_INTERNAL_54cc196d_4_k_cu_db6e0275_262264cuda3std3__45__cpo6cbeginE
	.align		8
        /*0028*/ 	.dword	_ZN40_INTERNAL_54cc196d_4_k_cu_db6e0275_262264cuda3std3__45__cpo4cendE
	.align		8
        /*0030*/ 	.dword	_ZN40_INTERNAL_54cc196d_4_k_cu_db6e0275_262264cuda3std3__442_GLOBAL__N__54cc196d_4_k_cu_db6e0275_262266ignoreE
	.align		8
        /*0038*/ 	.dword	_ZN40_INTERNAL_54cc196d_4_k_cu_db6e0275_262264cuda3std3__419piecewise_constructE
	.align		8
        /*0040*/ 	.dword	_ZN40_INTERNAL_54cc196d_4_k_cu_db6e0275_262264cuda3std3__48in_placeE
	.align		8
        /*0048*/ 	.dword	_ZN40_INTERNAL_54cc196d_4_k_cu_db6e0275_262264cuda3std6ranges3__45__cpo4swapE
	.align		8
        /*0050*/ 	.dword	_ZN40_INTERNAL_54cc196d_4_k_cu_db6e0275_262264cuda3std6ranges3__45__cpo9iter_moveE
	.align		8
        /*0058*/ 	.dword	_ZN40_INTERNAL_54cc196d_4_k_cu_db6e0275_262264cute7productE
	.align		8
        /*0060*/ 	.dword	_ZN40_INTERNAL_54cc196d_4_k_cu_db6e0275_262264cute1_E
	.align		8
        /*0068*/ 	.dword	$str$22
	.align		8
        /*0070*/ 	.dword	$str$23


//--------------------- .text._ZN7cutlass13device_kernelINS_4gemm6kernel13GemmUniversalIN4cute5tupleIJiiiiEEENS1_10collective13CollectiveMmaINS1_34MainloopSm90TmaGmmaWarpSpecializedILi3ENS5_IJNS4_1CILi8EEENSA_ILi1EEESC_EEENS1_32KernelTmaWarpSpecializedPingpongEEENS5_IJNSA_ILi64EEESG_NSA_ILi128EEEEEENS_10tfloat32_tENS5_IJlSC_lEEESJ_SK_NS4_8TiledMMAINS4_8MMA_AtomIJNS4_4SM904GMMA29MMA_64x64x8_F32TF32TF32_SS_TNILNSO_7ScaleInE1ELSQ_1EEEEEENS4_6LayoutINS5_IJSC_SC_SC_EEENS5_IJNSA_ILi0EEESV_SV_EEEEENS5_IJNS4_10UnderscoreESY_SY_EEEEENS4_13SM90_TMA_LOADENS4_14ComposedLayoutINS4_7SwizzleILi3ELi4ELi3EEENS4_18smem_ptr_flag_bitsILi32EEENST_INS5_IJSB_NSA_ILi32EEEEEENS5_IJS17_SC_EEEEEEEvNS4_8identityENS4_23SM90_TMA_LOAD_MULTICASTES1B_vS1C_EENS_8epilogue10collective6detail29Sm90TmaWarpSpecializedAdapterINS1G_15DefaultEpilogueISJ_SK_SK_NS1F_6thread17LinearCombinationISJ_Li1EffLNS1K_9ScaleType4KindE0ELNS_15FloatRoundStyleE2ESJ_EENS1_15EpilogueDefaultEEEEEvvEEEEvNT_6ParamsE --------------------------
	.section	.text._ZN7cutlass13device_kernelINS_4gemm6kernel13GemmUniversalIN4cute5tupleIJiiiiEEENS1_10collective13CollectiveMmaINS1_34MainloopSm90TmaGmmaWarpSpecializedILi3ENS5_IJNS4_1CILi8EEENSA_ILi1EEESC_EEENS1_32KernelTmaWarpSpecializedPingpongEEENS5_IJNSA_ILi64EEESG_NSA_ILi128EEEEEENS_10tfloat32_tENS5_IJlSC_lEEESJ_SK_NS4_8TiledMMAINS4_8MMA_AtomIJNS4_4SM904GMMA29MMA_64x64x8_F32TF32TF32_SS_TNILNSO_7ScaleInE1ELSQ_1EEEEEENS4_6LayoutINS5_IJSC_SC_SC_EEENS5_IJNSA_ILi0EEESV_SV_EEEEENS5_IJNS4_10UnderscoreESY_SY_EEEEENS4_13SM90_TMA_LOADENS4_14ComposedLayoutINS4_7SwizzleILi3ELi4ELi3EEENS4_18smem_ptr_flag_bitsILi32EEENST_INS5_IJSB_NSA_ILi32EEEEEENS5_IJS17_SC_EEEEEEEvNS4_8identityENS4_23SM90_TMA_LOAD_MULTICASTES1B_vS1C_EENS_8epilogue10collective6detail29Sm90TmaWarpSpecializedAdapterINS1G_15DefaultEpilogueISJ_SK_SK_NS1F_6thread17LinearCombinationISJ_Li1EffLNS1K_9ScaleType4KindE0ELNS_15FloatRoundStyleE2ESJ_EENS1_15EpilogueDefaultEEEEEvvEEEEvNT_6ParamsE,"ax",@progbits
	.align	128
.text._ZN7cutlass13device_kernelINS_4gemm6kernel13GemmUniversalIN4cute5tupleIJiiiiEEENS1_10collective13CollectiveMmaINS1_34MainloopSm90TmaGmmaWarpSpecializedILi3ENS5_IJNS4_1CILi8EEENSA_ILi1EEESC_EEENS1_32KernelTmaWarpSpecializedPingpongEEENS5_IJNSA_ILi64EEESG_NSA_ILi128EEEEEENS_10tfloat32_tENS5_IJlSC_lEEESJ_SK_NS4_8TiledMMAINS4_8MMA_AtomIJNS4_4SM904GMMA29MMA_64x64x8_F32TF32TF32_SS_TNILNSO_7ScaleInE1ELSQ_1EEEEEENS4_6LayoutINS5_IJSC_SC_SC_EEENS5_IJNSA_ILi0EEESV_SV_EEEEENS5_IJNS4_10UnderscoreESY_SY_EEEEENS4_13SM90_TMA_LOADENS4_14ComposedLayoutINS4_7SwizzleILi3ELi4ELi3EEENS4_18smem_ptr_flag_bitsILi32EEENST_INS5_IJSB_NSA_ILi32EEEEEENS5_IJS17_SC_EEEEEEEvNS4_8identityENS4_23SM90_TMA_LOAD_MULTICASTES1B_vS1C_EENS_8epilogue10collective6detail29Sm90TmaWarpSpecializedAdapterINS1G_15DefaultEpilogueISJ_SK_SK_NS1F_6thread17LinearCombinationISJ_Li1EffLNS1K_9ScaleType4KindE0ELNS_15FloatRoundStyleE2ESJ_EENS1_15EpilogueDefaultEEEEEvvEEEEvNT_6ParamsE:
        .type           _ZN7cutlass13device_kernelINS_4gemm6kernel13GemmUniversalIN4cute5tupleIJiiiiEEENS1_10collective13CollectiveMmaINS1_34MainloopSm90TmaGmmaWarpSpecializedILi3ENS5_IJNS4_1CILi8EEENSA_ILi1EEESC_EEENS1_32KernelTmaWarpSpecializedPingpongEEENS5_IJNSA_ILi64EEESG_NSA_ILi128EEEEEENS_10tfloat32_tENS5_IJlSC_lEEESJ_SK_NS4_8TiledMMAINS4_8MMA_AtomIJNS4_4SM904GMMA29MMA_64x64x8_F32TF32TF32_SS_TNILNSO_7ScaleInE1ELSQ_1EEEEEENS4_6LayoutINS5_IJSC_SC_SC_EEENS5_IJNSA_ILi0EEESV_SV_EEEEENS5_IJNS4_10UnderscoreESY_SY_EEEEENS4_13SM90_TMA_LOADENS4_14ComposedLayoutINS4_7SwizzleILi3ELi4ELi3EEENS4_18smem_ptr_flag_bitsILi32EEENST_INS5_IJSB_NSA_ILi32EEEEEENS5_IJS17_SC_EEEEEEEvNS4_8identityENS4_23SM90_TMA_LOAD_MULTICASTES1B_vS1C_EENS_8epilogue10collective6detail29Sm90TmaWarpSpecializedAdapterINS1G_15DefaultEpilogueISJ_SK_SK_NS1F_6thread17LinearCombinationISJ_Li1EffLNS1K_9ScaleType4KindE0ELNS_15FloatRoundStyleE2ESJ_EENS1_15EpilogueDefaultEEEEEvvEEEEvNT_6ParamsE,@function
        .size           _ZN7cutlass13device_kernelINS_4gemm6kernel13GemmUniversalIN4cute5tupleIJiiiiEEENS1_10collective13CollectiveMmaINS1_34MainloopSm90TmaGmmaWarpSpecializedILi3ENS5_IJNS4_1CILi8EEENSA_ILi1EEESC_EEENS1_32KernelTmaWarpSpecializedPingpongEEENS5_IJNSA_ILi64EEESG_NSA_ILi128EEEEEENS_10tfloat32_tENS5_IJlSC_lEEESJ_SK_NS4_8TiledMMAINS4_8MMA_AtomIJNS4_4SM904GMMA29MMA_64x64x8_F32TF32TF32_SS_TNILNSO_7ScaleInE1ELSQ_1EEEEEENS4_6LayoutINS5_IJSC_SC_SC_EEENS5_IJNSA_ILi0EEESV_SV_EEEEENS5_IJNS4_10UnderscoreESY_SY_EEEEENS4_13SM90_TMA_LOADENS4_14ComposedLayoutINS4_7SwizzleILi3ELi4ELi3EEENS4_18smem_ptr_flag_bitsILi32EEENST_INS5_IJSB_NSA_ILi32EEEEEENS5_IJS17_SC_EEEEEEEvNS4_8identityENS4_23SM90_TMA_LOAD_MULTICASTES1B_vS1C_EENS_8epilogue10collective6detail29Sm90TmaWarpSpecializedAdapterINS1G_15DefaultEpilogueISJ_SK_SK_NS1F_6thread17LinearCombinationISJ_Li1EffLNS1K_9ScaleType4KindE0ELNS_15FloatRoundStyleE2ESJ_EENS1_15EpilogueDefaultEEEEEvvEEEEvNT_6ParamsE,(.L_x_135 - _ZN7cutlass13device_kernelINS_4gemm6kernel13GemmUniversalIN4cute5tupleIJiiiiEEENS1_10collective13CollectiveMmaINS1_34MainloopSm90TmaGmmaWarpSpecializedILi3ENS5_IJNS4_1CILi8EEENSA_ILi1EEESC_EEENS1_32KernelTmaWarpSpecializedPingpongEEENS5_IJNSA_ILi64EEESG_NSA_ILi128EEEEEENS_10tfloat32_tENS5_IJlSC_lEEESJ_SK_NS4_8TiledMMAINS4_8MMA_AtomIJNS4_4SM904GMMA29MMA_64x64x8_F32TF32TF32_SS_TNILNSO_7ScaleInE1ELSQ_1EEEEEENS4_6LayoutINS5_IJSC_SC_SC_EEENS5_IJNSA_ILi0EEESV_SV_EEEEENS5_IJNS4_10UnderscoreESY_SY_EEEEENS4_13SM90_TMA_LOADENS4_14ComposedLayoutINS4_7SwizzleILi3ELi4ELi3EEENS4_18smem_ptr_flag_bitsILi32EEENST_INS5_IJSB_NSA_ILi32EEEEEENS5_IJS17_SC_EEEEEEEvNS4_8identityENS4_23SM90_TMA_LOAD_MULTICASTES1B_vS1C_EENS_8epilogue10collective6detail29Sm90TmaWarpSpecializedAdapterINS1G_15DefaultEpilogueISJ_SK_SK_NS1F_6thread17LinearCombinationISJ_Li1EffLNS1K_9ScaleType4KindE0ELNS_15FloatRoundStyleE2ESJ_EENS1_15EpilogueDefaultEEEEEvvEEEEvNT_6ParamsE)
        .other          _ZN7cutlass13device_kernelINS_4gemm6kernel13GemmUniversalIN4cute5tupleIJiiiiEEENS1_10collective13CollectiveMmaINS1_34MainloopSm90TmaGmmaWarpSpecializedILi3ENS5_IJNS4_1CILi8EEENSA_ILi1EEESC_EEENS1_32KernelTmaWarpSpecializedPingpongEEENS5_IJNSA_ILi64EEESG_NSA_ILi128EEEEEENS_10tfloat32_tENS5_IJlSC_lEEESJ_SK_NS4_8TiledMMAINS4_8MMA_AtomIJNS4_4SM904GMMA29MMA_64x64x8_F32TF32TF32_SS_TNILNSO_7ScaleInE1ELSQ_1EEEEEENS4_6LayoutINS5_IJSC_SC_SC_EEENS5_IJNSA_ILi0EEESV_SV_EEEEENS5_IJNS4_10UnderscoreESY_SY_EEEEENS4_13SM90_TMA_LOADENS4_14ComposedLayoutINS4_7SwizzleILi3ELi4ELi3EEENS4_18smem_ptr_flag_bitsILi32EEENST_INS5_IJSB_NSA_ILi32EEEEEENS5_IJS17_SC_EEEEEEEvNS4_8identityENS4_23SM90_TMA_LOAD_MULTICASTES1B_vS1C_EENS_8epilogue10collective6detail29Sm90TmaWarpSpecializedAdapterINS1G_15DefaultEpilogueISJ_SK_SK_NS1F_6thread17LinearCombinationISJ_Li1EffLNS1K_9ScaleType4KindE0ELNS_15FloatRoundStyleE2ESJ_EENS1_15EpilogueDefaultEEEEEvvEEEEvNT_6ParamsE,@"STO_CUDA_ENTRY STV_DEFAULT"
_ZN7cutlass13device_kernelINS_4gemm6kernel13GemmUniversalIN4cute5tupleIJiiiiEEENS1_10collective13CollectiveMmaINS1_34MainloopSm90TmaGmmaWarpSpecializedILi3ENS5_IJNS4_1CILi8EEENSA_ILi1EEESC_EEENS1_32KernelTmaWarpSpecializedPingpongEEENS5_IJNSA_ILi64EEESG_NSA_ILi128EEEEEENS_10tfloat32_tENS5_IJlSC_lEEESJ_SK_NS4_8TiledMMAINS4_8MMA_AtomIJNS4_4SM904GMMA29MMA_64x64x8_F32TF32TF32_SS_TNILNSO_7ScaleInE1ELSQ_1EEEEEENS4_6LayoutINS5_IJSC_SC_SC_EEENS5_IJNSA_ILi0EEESV_SV_EEEEENS5_IJNS4_10UnderscoreESY_SY_EEEEENS4_13SM90_TMA_LOADENS4_14ComposedLayoutINS4_7SwizzleILi3ELi4ELi3EEENS4_18smem_ptr_flag_bitsILi32EEENST_INS5_IJSB_NSA_ILi32EEEEEENS5_IJS17_SC_EEEEEEEvNS4_8identityENS4_23SM90_TMA_LOAD_MULTICASTES1B_vS1C_EENS_8epilogue10collective6detail29Sm90TmaWarpSpecializedAdapterINS1G_15DefaultEpilogueISJ_SK_SK_NS1F_6thread17LinearCombinationISJ_Li1EffLNS1K_9ScaleType4KindE0ELNS_15FloatRoundStyleE2ESJ_EENS1_15EpilogueDefaultEEEEEvvEEEEvNT_6ParamsE:
[----:B------:R-:W0:Y:S02]  /*0000*/  LDC R1, c[0x0][0x28] ;  /* 0x00000a00ff017b82 */ /* 0x000e240000000800 */
[----:B0-----:R-:W-:Y:S01]  /*0010*/  VIADD R1, R1, 0xfffffff8 ;  /* 0xfffffff801017836 */ /* 0x001fe20000000000 */
[----:B------:R-:W0:Y:S01]  /*0020*/  S2R R4, SR_TID.X ;  /* 0x0000000000047919 */ /* 0x000e220000002100 */
[----:B------:R-:W-:Y:S01]  /*0030*/  ELECT P0, URZ, PT ;  /* 0x00000000003f782f */ /* 0x000fe20003800000 */
[----:B------:R-:W-:Y:S01]  /*0040*/  BSSY B0, `(.L_x_0) ;  /* 0x000000f000007945 */ /* 0x000fe20003800000 */
[--C-:B0-----:R-:W-:Y:S02]  /*0050*/  SHF.R.U32.HI R0, RZ, 0x5, R4.reuse ;  /* 0x00000005ff007819 */ /* 0x101fe40000011604 */
[----:B------:R-:W-:-:S03]  /*0060*/  SHF.R.U32.HI R7, RZ, 0x7, R4 ;  /* 0x00000007ff077819 */ /* 0x000fc60000011604 */
[----:B------:R-:W0:Y:S04]  /*0070*/  SHFL.IDX PT, R2, R0, RZ, 0x1f ;  /* 0x00001fff00027589 */ /* 0x000e2800000e0000 */
[----:B------:R1:W2:Y:S01]  /*0080*/  SHFL.IDX PT, R10, R7, RZ, 0x1f ;  /* 0x00001fff070a7589 */ /* 0x0002a200000e0000 */
[----:B0-----:R-:W-:-:S13]  /*0090*/  ISETP.NE.OR P0, PT, R2, RZ, !P0 ;  /* 0x000000ff0200720c */ /* 0x001fda0004705670 */
[----:B-12---:R-:W-:Y:S05]  /*00a0*/  @P0 BRA `(.L_x_1) ;  /* 0x0000000000200947 */ /* 0x006fea0003800000 */
[----:B------:R-:W-:Y:S02]  /*00b0*/  ULDC.64 UR4, c[0x0][0x198] ;  /* 0x0000660000047ab9 */ /* 0x000fe40000000a00 */
[----:B------:R-:W-:Y:S02]  /*00c0*/  UIADD3 UR6, UP0, UR4, 0xf0, URZ ;  /* 0x000000f004067890 */ /* 0x000fe4000ff1e03f */
[----:B------:R-:W-:Y:S02]  /*00d0*/  UIADD3 UR4, UP1, UR4, 0x1f0, URZ ;  /* 0x000001f004047890 */ /* 0x000fe4000ff3e03f */
[----:B------:R-:W-:Y:S02]  /*00e0*/  UIADD3.X UR7, URZ, UR5, URZ, UP0, !UPT ;  /* 0x000000053f077290 */ /* 0x000fe400087fe43f */
[----:B------:R-:W-:-:S07]  /*00f0*/  UIADD3.X UR5, URZ, UR5, URZ, UP1, !UPT ;  /* 0x000000053f057290 */ /* 0x000fce0008ffe43f */
[----:B------:R0:W-:Y:S02]  /*0100*/  UTMACCTL.PF [UR6] ;  /* 0x00000000060079b9 */ /* 0x0001e40008040000 */
[----:B------:R0:W-:Y:S02]  /*0110*/  UTMACCTL.PF [UR4] ;  /* 0x00000000040079b9 */ /* 0x0001e40008040000 */
[----:B0-----:R-:W-:Y:S01]  /*0120*/  NOP ;  /* 0x0000000000007918 */ /* 0x001fe20000000000 */
.L_x_1:
[----:B------:R-:W-:Y:S05]  /*0130*/  BSYNC B0 ;  /* 0x0000000000007941 */ /* 0x000fea0003800000 */
.L_x_0:
[----:B------:R-:W0:Y:S01]  /*0140*/  SHFL.IDX PT, R9, R0, RZ, 0x1f ;  /* 0x00001fff00097589 */ /* 0x000e2200000e0000 */
[----:B------:R-:W-:-:S04]  /*0150*/  SHF.R.S32.HI R3, RZ, 0x1f, R4 ;  /* 0x0000001fff037819 */ /* 0x000fc80000011404 */
[----:B------:R-:W-:-:S04]  /*0160*/  LEA.HI R3, R3, R4, RZ, 0x7 ;  /* 0x0000000403037211 */ /* 0x000fc800078f38ff */
[----:B------:R-:W-:Y:S02]  /*0170*/  LOP3.LUT R3, R3, 0xffffff80, RZ, 0xc0, !PT ;  /* 0xffffff8003037812 */ /* 0x000fe400078ec0ff */
[----:B0-----:R-:W-:-:S13]  /*0180*/  ISETP.NE.AND P0, PT, R9, RZ, PT ;  /* 0x000000ff0900720c */ /* 0x001fda0003f05270 */
[----:B------:R-:W-:Y:S05]  /*0190*/  @P0 BRA `(.L_x_2) ;  /* 0x0000000000500947 */ /* 0x000fea0003800000 */
[----:B------:R-:W0:Y:S01]  /*01a0*/  S2UR UR8, SR_CgaCtaId ;  /* 0x00000000000879c3 */ /* 0x000e220000008800 */
[----:B------:R-:W-:Y:S01]  /*01b0*/  UMOV UR4, 0x400 ;  /* 0x0000040000047882 */ /* 0x000fe20000000000 */
[----:B------:R-:W-:Y:S01]  /*01c0*/  UMOV UR5, 0x1 ;  /* 0x0000000100057882 */ /* 0x000fe20000000000 */
[----:B------:R-:W-:Y:S01]  /*01d0*/  UMOV UR6, 0x8 ;  /* 0x0000000800067882 */ /* 0x000fe20000000000 */
[----:B------:R-:W-:Y:S01]  /*01e0*/  ELECT P0, URZ, PT ;  /* 0x00000000003f782f */ /* 0x000fe20003800000 */
[----:B------:R-:W-:-:S04]  /*01f0*/  UIADD3 UR6, -UR6, 0x100000, URZ ;  /* 0x0010000006067890 */ /* 0x000fc8000fffe13f */
[----:B------:R-:W-:Y:S02]  /*0200*/  USHF.L.U32 UR7, UR6, 0xb, URZ ;  /* 0x0000000b06077899 */ /* 0x000fe4000800063f */
[----:B------:R-:W-:Y:S02]  /*0210*/  USHF.L.U32 UR6, UR6, 0x1, URZ ;  /* 0x0000000106067899 */ /* 0x000fe4000800063f */
[----:B0-----:R-:W-:Y:S02]  /*0220*/  ULEA UR8, UR8, UR4, 0x18 ;  /* 0x0000000408087291 */ /* 0x001fe4000f8ec03f */
[----:B------:R-:W-:-:S04]  /*0230*/  UIADD3 UR4, -UR5, 0x100000, URZ ;  /* 0x0010000005047890 */ /* 0x000fc8000fffe13f */
[----:B------:R-:W-:Y:S02]  /*0240*/  USHF.L.U32 UR5, UR4, 0xb, URZ ;  /* 0x0000000b04057899 */ /* 0x000fe4000800063f */
[----:B------:R-:W-:Y:S01]  /*0250*/  USHF.L.U32 UR4, UR4, 0x1, URZ ;  /* 0x0000000104047899 */ /* 0x000fe2000800063f */
[----:B------:R-:W0:Y:S11]  /*0260*/  FENCE.VIEW.ASYNC.S ;  /* 0x00000000000073c6 */ /* 0x000e360000000000 */
[----:B0-----:R0:W1:Y:S01]  /*0270*/  SYNCS.EXCH.64 URZ, [UR8], UR4 ;  /* 0x00000004083f75b2 */ /* 0x0010620008000100 */
[----:B------:R0:W2:Y:S01]  /*0280*/  SYNCS.EXCH.64 URZ, [UR8+0x18], UR6 ;  /* 0x00001806083f75b2 */ /* 0x0000a20008000100 */
[----:B------:R0:W3:Y:S01]  /*0290*/  SYNCS.EXCH.64 URZ, [UR8+0x8], UR4 ;  /* 0x00000804083f75b2 */ /* 0x0000e20008000100 */
[----:B------:R0:W4:Y:S01]  /*02a0*/  SYNCS.EXCH.64 URZ, [UR8+0x20], UR6 ;  /* 0x00002006083f75b2 */ /* 0x0001220008000100 */
[----:B------:R0:W0:Y:S01]  /*02b0*/  SYNCS.EXCH.64 URZ, [UR8+0x10], UR4 ;  /* 0x00001004083f75b2 */ /* 0x0000220008000100 */
[----:B------:R0:W0:Y:S01]  /*02c0*/  SYNCS.EXCH.64 URZ, [UR8+0x28], UR6 ;  /* 0x00002806083f75b2 */ /* 0x0000220008000100 */
[----:B------:R-:W-:Y:S01]  /*02d0*/  NOP ;  /* 0x0000000000007918 */ /* 0x000fe20000000000 */
.L_x_2:
[----:B------:R-:W5:Y:S01]  /*02e0*/  S2UR UR12, SR_CTAID.X ;  /* 0x00000000000c79c3 */ /* 0x000f620000002500 */
[----:B------:R-:W1:Y:S01]  /*02f0*/  SHFL.IDX PT, R16, R0, RZ, 0x1f ;  /* 0x00001fff00107589 */ /* 0x000e6200000e0000 */
[----:B------:R-:W-:Y:S01]  /*0300*/  IMAD.IADD R5, R4, 0x1, -R3 ;  /* 0x0000000104057824 */ /* 0x000fe200078e0a03 */
[----:B------:R-:W-:Y:S02]  /*0310*/  SHF.R.S32.HI R14, RZ, 0x1f, R9 ;  /* 0x0000001fff0e7819 */ /* 0x000fe40000011409 */
[----:B------:R-:W-:Y:S01]  /*0320*/  ELECT P0, URZ, PT ;  /* 0x00000000003f782f */ /* 0x000fe20003800000 */
[----:B------:R5:W2:Y:S01]  /*0330*/  SHFL.IDX PT, R13, R0, RZ, 0x1f ;  /* 0x00001fff000d7589 */ /* 0x000aa200000e0000 */
[----:B------:R-:W-:Y:S02]  /*0340*/  ELECT P1, URZ, PT ;  /* 0x00000000003f782f */ /* 0x000fe40003820000 */
[----:B------:R-:W-:Y:S01]  /*0350*/  SHF.R.S32.HI R8, RZ, 0x1f, R5 ;  /* 0x0000001fff087819 */ /* 0x000fe20000011405 */
[----:B0-----:R-:W-:Y:S01]  /*0360*/  ULDC UR4, c[0x0][0x150] ;  /* 0x0000540000047ab9 */ /* 0x001fe20000000800 */
[----:B------:R-:W0:Y:S01]  /*0370*/  S2R R6, SR_CTAID.Y ;  /* 0x0000000000067919 */ /* 0x000e220000002600 */
[----:B------:R-:W-:Y:S01]  /*0380*/  LEA.HI R14, R14, R9, RZ, 0x2 ;  /* 0x000000090e0e7211 */ /* 0x000fe200078f10ff */
[----:B------:R-:W3:Y:S01]  /*0390*/  LDC R15, c[0x0][0x140] ;  /* 0x00005000ff0f7b82 */ /* 0x000ee20000000800 */
[----:B------:R-:W-:Y:S01]  /*03a0*/  LEA.HI R3, R8, R5, RZ, 0x3 ;  /* 0x0000000508037211 */ /* 0x000fe200078f18ff */
[----:B------:R-:W-:Y:S01]  /*03b0*/  UMOV UR11, 0x80 ;  /* 0x00000080000b7882 */ /* 0x000fe20000000000 */
[----:B------:R-:W-:Y:S01]  /*03c0*/  LOP3.LUT R14, R14, 0x3ffffffc, RZ, 0xc0, !PT ;  /* 0x3ffffffc0e0e7812 */ /* 0x000fe200078ec0ff */
[----:B------:R-:W-:Y:S01]  /*03d0*/  NOP ;  /* 0x0000000000007918 */ /* 0x000fe20000000000 */
[--C-:B------:R-:W-:Y:S01]  /*03e0*/  SHF.R.S32.HI R11, RZ, 0x3, R3.reuse ;  /* 0x00000003ff0b7819 */ /* 0x100fe20000011403 */
[----:B------:R-:W-:Y:S01]  /*03f0*/  NOP ;  /* 0x0000000000007918 */ /* 0x000fe20000000000 */
[----:B------:R-:W-:Y:S01]  /*0400*/  SHF.R.S32.HI R12, RZ, 0x1f, R3 ;  /* 0x0000001fff0c7819 */ /* 0x000fe20000011403 */
[----:B------:R-:W-:Y:S01]  /*0410*/  IMAD.IADD R9, R9, 0x1, -R14 ;  /* 0x0000000109097824 */ /* 0x000fe200078e0a0e */
[----:B------:R-:W-:Y:S01]  /*0420*/  SHF.R.S32.HI R3, RZ, 0x1f, R2 ;  /* 0x0000001fff037819 */ /* 0x000fe20000011402 */
[----:B------:R-:W4:Y:S01]  /*0430*/  LDC R21, c[0x0][0x148] ;  /* 0x00005200ff157b82 */ /* 0x000f220000000800 */
[----:B------:R-:W-:Y:S01]  /*0440*/  LEA.HI R12, R12, R11, RZ, 0x2 ;  /* 0x0000000b0c0c7211 */ /* 0x000fe200078f10ff */
[----:B------:R-:W-:Y:S01]  /*0450*/  VIADD R36, R10, 0xffffffff ;  /* 0xffffffff0a247836 */ /* 0x000fe20000000000 */
[----:B-----5:R-:W-:Y:S01]  /*0460*/  I2FP.F32.U32 R0, UR12 ;  /* 0x0000000c00007c45 */ /* 0x020fe20008201000 */
[----:B------:R-:W-:Y:S01]  /*0470*/  IMAD.MOV.U32 R57, RZ, RZ, 0x1 ;  /* 0x00000001ff397424 */ /* 0x000fe200078e00ff */
[----:B------:R-:W-:-:S02]  /*0480*/  LOP3.LUT R12, R12, 0xfffffffc, RZ, 0xc0, !PT ;  /* 0xfffffffc0c0c7812 */ /* 0x000fc400078ec0ff */
[----:B-1----:R-:W-:Y:S01]  /*0490*/  ISETP.NE.OR P0, PT, R16, RZ, !P0 ;  /* 0x000000ff1000720c */ /* 0x002fe20004705670 */
[----:B------:R-:W-:Y:S01]  /*04a0*/  FMUL R0, R0, UR4 ;  /* 0x0000000400007c20 */ /* 0x000fe20008400000 */
[----:B--2---:R-:W-:Y:S01]  /*04b0*/  ISETP.NE.OR P1, PT, R13, RZ, !P1 ;  /* 0x000000ff0d00720c */ /* 0x004fe20004f25670 */
[----:B------:R-:W-:Y:S01]  /*04c0*/  IMAD.IADD R12, R11, 0x1, -R12 ;  /* 0x000000010b0c7824 */ /* 0x000fe200078e0a0c */
[----:B------:R-:W-:Y:S01]  /*04d0*/  LEA.HI R3, R3, R2, RZ, 0x2 ;  /* 0x0000000203037211 */ /* 0x000fe200078f10ff */
[----:B------:R-:W1:Y:S01]  /*04e0*/  LDC R11, c[0x0][0x144] ;  /* 0x00005100ff0b7b82 */ /* 0x000e620000000800 */
[----:B------:R-:W-:Y:S01]  /*04f0*/  ULDC UR4, c[0x0][0x154] ;  /* 0x0000550000047ab9 */ /* 0x000fe20000000800 */
[----:B------:R-:W-:Y:S01]  /*0500*/  IMAD R9, R9, 0x4, R12 ;  /* 0x0000000409097824 */ /* 0x000fe200078e020c */
[----:B------:R-:W2:Y:S01]  /*0510*/  F2I.U32.TRUNC.NTZ R0, R0 ;  /* 0x0000000000007305 */ /* 0x000ea2000020f000 */
[----:B------:R-:W-:Y:S01]  /*0520*/  LOP3.LUT R3, R3, 0xfffffffc, RZ, 0xc0, !PT ;  /* 0xfffffffc03037812 */ /* 0x000fe200078ec0ff */
[----:B------:R-:W5:Y:S01]  /*0530*/  SHFL.IDX PT, R12, R7, RZ, 0x1f ;  /* 0x00001fff070c7589 */ /* 0x000f6200000e0000 */
[----:B------:R-:W-:Y:S01]  /*0540*/  IMAD.SHL.U32 R56, R9, 0x4, RZ ;  /* 0x0000000409387824 */ /* 0x000fe200078e00ff */
[----:B---3--:R-:W-:Y:S01]  /*0550*/  ISETP.EQ.U32.AND P2, PT, R15, 0x1, PT ;  /* 0x000000010f00780c */ /* 0x008fe20003f42070 */
[----:B------:R-:W-:Y:S01]  /*0560*/  VOTEU.ALL UP0, P0 ;  /* 0x00000000003f7886 */ /* 0x000fe20000000000 */
[----:B------:R-:W-:Y:S01]  /*0570*/  ISETP.GE.U32.AND P6, PT, R36, 0x2, PT ;  /* 0x000000022400780c */ /* 0x000fe20003fc6070 */
[----:B------:R-:W-:Y:S01]  /*0580*/  VOTEU.ALL UP1, P1 ;  /* 0x00000000003f7886 */ /* 0x000fe20000820000 */
[----:B------:R-:W-:Y:S01]  /*0590*/  LOP3.LUT R56, R9, 0xc, R56, 0x78, !PT ;  /* 0x0000000c09387812 */ /* 0x000fe200078e7838 */
[----:B------:R-:W-:Y:S01]  /*05a0*/  IMAD.IADD R9, R2, 0x1, -R3 ;  /* 0x0000000102097824 */ /* 0x000fe200078e0a03 */
[----:B------:R-:W3:Y:S01]  /*05b0*/  @!UP0 S2UR UR7, SR_CgaCtaId ;  /* 0x00000000000789c3 */ /* 0x000ee20000008800 */
[----:B0-----:R-:W-:Y:S01]  /*05c0*/  I2FP.F32.U32 R2, R6 ;  /* 0x0000000600027245 */ /* 0x001fe20000201000 */
[----:B------:R-:W-:Y:S01]  /*05d0*/  @!UP0 UMOV UR6, 0x400 ;  /* 0x0000040000068882 */ /* 0x000fe20000000000 */
[----:B------:R-:W-:Y:S01]  /*05e0*/  SHF.R.S32.HI R3, RZ, 0x1f, R56 ;  /* 0x0000001fff037819 */ /* 0x000fe20000011438 */
[----:B------:R-:W-:Y:S01]  /*05f0*/  @!UP1 UMOV UR9, 0x400 ;  /* 0x0000040000099882 */ /* 0x000fe20000000000 */
[----:B--2---:R-:W-:-:S02]  /*0600*/  IMAD.MOV R0, RZ, RZ, -R0 ;  /* 0x000000ffff007224 */ /* 0x004fc400078e0a00 */
[----:B------:R-:W-:Y:S01]  /*0610*/  FMUL R2, R2, UR4 ;  /* 0x0000000402027c20 */ /* 0x000fe20008400000 */
[----:B------:R-:W-:Y:S01]  /*0620*/  LEA.HI R3, R3, R56, RZ, 0x3 ;  /* 0x0000003803037211 */ /* 0x000fe200078f18ff */
[----:B------:R-:W0:Y:S01]  /*0630*/  @!UP1 S2UR UR10, SR_CgaCtaId ;  /* 0x00000000000a99c3 */ /* 0x000e220000008800 */
[----:B------:R-:W-:Y:S01]  /*0640*/  UMOV UR4, 0x20 ;  /* 0x0000002000047882 */ /* 0x000fe20000000000 */
[----:B------:R-:W-:Y:S01]  /*0650*/  VOTEU.ALL UP2, P1 ;  /* 0x00000000003f7886 */ /* 0x000fe20000840000 */
[----:B-1----:R-:W-:Y:S01]  /*0660*/  IMAD R20, R11, R0, UR12 ;  /* 0x0000000c0b147e24 */ /* 0x002fe2000f8e0200 */
[----:B------:R-:W-:Y:S01]  /*0670*/  LOP3.LUT R11, R3, 0xfffffff8, RZ, 0xc0, !PT ;  /* 0xfffffff8030b7812 */ /* 0x000fe200078ec0ff */
[----:B------:R-:W1:Y:S01]  /*0680*/  F2I.U32.TRUNC.NTZ R2, R2 ;  /* 0x0000000200027305 */ /* 0x000e62000020f000 */
[----:B------:R-:W-:-:S04]  /*0690*/  @!UP0 UIADD3 UR4, -UR4, 0x100000, URZ ;  /* 0x0010000004048890 */ /* 0x000fc8000fffe13f */
[----:B------:R-:W-:Y:S02]  /*06a0*/  @!UP0 USHF.L.U32 UR5, UR4, 0xb, URZ ;  /* 0x0000000b04058899 */ /* 0x000fe4000800063f */
[----:B------:R-:W-:Y:S01]  /*06b0*/  @!UP0 USHF.L.U32 UR4, UR4, 0x1, URZ ;  /* 0x0000000104048899 */ /* 0x000fe2000800063f */
[----:B------:R-:W-:Y:S01]  /*06c0*/  ISETP.NE.AND P4, PT, R10, RZ, PT ;  /* 0x000000ff0a00720c */ /* 0x000fe20003f85270 */
[----:B------:R-:W-:Y:S01]  /*06d0*/  VOTEU.ALL UP3, P1 ;  /* 0x00000000003f7886 */ /* 0x000fe20000860000 */
[----:B------:R-:W-:Y:S01]  /*06e0*/  IMAD.IADD R11, R56, 0x1, -R11 ;  /* 0x00000001380b7824 */ /* 0x000fe200078e0a0b */
[----:B------:R-:W-:Y:S01]  /*06f0*/  VOTEU.ALL UP4, P1 ;  /* 0x00000000003f7886 */ /* 0x000fe20000880000 */
[----:B------:R-:W-:Y:S01]  /*0700*/  VOTEU.ALL UP5, P1 ;  /* 0x00000000003f7886 */ /* 0x000fe200008a0000 */
[----:B------:R-:W-:Y:S02]  /*0710*/  ISETP.NE.AND P1, PT, R9, 0x3, PT ;  /* 0x000000030900780c */ /* 0x000fe40003f25270 */
[----:B------:R-:W-:Y:S01]  /*0720*/  ISETP.NE.AND P3, PT, R11, R20, PT ;  /* 0x000000140b00720c */ /* 0x000fe20003f65270 */
[----:B---3--:R-:W-:Y:S01]  /*0730*/  @!UP0 ULEA UR8, UR7, UR6, 0x18 ;  /* 0x0000000607088291 */ /* 0x008fe2000f8ec03f */
[----:B------:R-:W-:Y:S01]  /*0740*/  ISETP.EQ.OR P1, PT, R9, RZ, !P1 ;  /* 0x000000ff0900720c */ /* 0x000fe20004f22670 */
[----:B------:R-:W-:-:S04]  /*0750*/  @!UP1 UIADD3 UR6, -UR11, 0x100000, URZ ;  /* 0x001000000b069890 */ /* 0x000fc8000fffe13f */
[----:B------:R-:W-:Y:S02]  /*0760*/  @!UP1 USHF.L.U32 UR7, UR6, 0xb, URZ ;  /* 0x0000000b06079899 */ /* 0x000fe4000800063f */
[----:B------:R-:W-:Y:S01]  /*0770*/  @!UP1 USHF.L.U32 UR6, UR6, 0x1, URZ ;  /* 0x0000000106069899 */ /* 0x000fe2000800063f */
[----:B-----5:R-:W-:Y:S01]  /*0780*/  R2UR UR43, R12 ;  /* 0x000000000c2b72ca */ /* 0x020fe200000e0000 */
[----:B-1----:R-:W-:Y:S01]  /*0790*/  IMAD.MOV R24, RZ, RZ, -R2 ;  /* 0x000000ffff187224 */ /* 0x002fe200078e0a02 */
[----:B------:R-:W-:Y:S01]  /*07a0*/  VOTEU.ALL UP0, P0 ;  /* 0x00000000003f7886 */ /* 0x000fe20000000000 */
[----:B------:R-:W-:Y:S01]  /*07b0*/  ISETP.EQ.AND P1, PT, R10, RZ, P1 ;  /* 0x000000ff0a00720c */ /* 0x000fe20000f22270 */
[----:B0-----:R-:W-:Y:S01]  /*07c0*/  @!UP1 ULEA UR9, UR10, UR9, 0x18 ;  /* 0x000000090a099291 */ /* 0x001fe2000f8ec03f */
[----:B----4-:R-:W-:Y:S01]  /*07d0*/  IMAD R0, R21, R24, R6 ;  /* 0x0000001815007224 */ /* 0x010fe200078e0206 */
[----:B------:R-:W-:Y:S01]  /*07e0*/  VOTEU.ALL UP1, P0 ;  /* 0x00000000003f7886 */ /* 0x000fe20000020000 */
[----:B------:R-:W-:Y:S01]  /*07f0*/  @P3 SHF.R.S32.HI R3, RZ, 0x3, R3 ;  /* 0x00000003ff033819 */ /* 0x000fe20000011403 */
[----:B------:R-:W0:Y:S02]  /*0800*/  FENCE.VIEW.ASYNC.S ;  /* 0x00000000000073c6 */ /* 0x000e240000000000 */
[----:B0-----:R0:W1:Y:S01]  /*0810*/  @!UP0 SYNCS.EXCH.64 URZ, [UR8+0x60], UR4 ;  /* 0x00006004083f85b2 */ /* 0x0010620008000100 */
[----:B------:R-:W-:-:S02]  /*0820*/  LOP3.LUT P0, RZ, R5, 0x7, RZ, 0xc0, !PT ;  /* 0x0000000705ff7812 */ /* 0x000fc4000780c0ff */
[----:B------:R-:W-:Y:S02]  /*0830*/  @P3 ISETP.NE.AND P5, PT, R3, R0, PT ;  /* 0x000000000300320c */ /* 0x000fe40003fa5270 */
[----:B------:R-:W-:Y:S02]  /*0840*/  ISETP.LT.U32.AND P0, PT, R56, 0x8, !P0 ;  /* 0x000000083800780c */ /* 0x000fe40004701070 */
[----:B------:R-:W-:Y:S02]  /*0850*/  @P3 SEL R57, RZ, 0x1, P5 ;  /* 0x00000001ff393807 */ /* 0x000fe40002800000 */
[----:B------:R-:W-:Y:S02]  /*0860*/  SEL R0, RZ, 0x1, !P0 ;  /* 0x00000001ff007807 */ /* 0x000fe40004000000 */
[----:B------:R-:W-:Y:S02]  /*0870*/  SEL R23, RZ, 0x1, !P1 ;  /* 0x00000001ff177807 */ /* 0x000fe40004800000 */
[----:B------:R-:W-:-:S02]  /*0880*/  LOP3.LUT R57, R57, R0, RZ, 0xc0, !PT ;  /* 0x0000000039397212 */ /* 0x000fc400078ec0ff */
[----:B------:R-:W-:Y:S01]  /*0890*/  SEL R23, R23, 0x2, P6 ;  /* 0x0000000217177807 */ /* 0x000fe20003000000 */
[----:B------:R0:W2:Y:S01]  /*08a0*/  @!UP1 SYNCS.EXCH.64 URZ, [UR8+0x68], UR4 ;  /* 0x00006804083f95b2 */ /* 0x0000a20008000100 */
[----:B------:R-:W-:Y:S01]  /*08b0*/  NOP ;  /* 0x0000000000007918 */ /* 0x000fe20000000000 */
[----:B------:R0:W3:Y:S01]  /*08c0*/  @!UP2 SYNCS.EXCH.64 URZ, [UR9+0x40], UR6 ;  /* 0x00004006093fa5b2 */ /* 0x0000e20008000100 */
[----:B------:R0:W4:Y:S01]  /*08d0*/  @!UP3 SYNCS.EXCH.64 URZ, [UR9+0x48], UR6 ;  /* 0x00004806093fb5b2 */ /* 0x0001220008000100 */
[----:B------:R0:W0:Y:S01]  /*08e0*/  @!UP4 SYNCS.EXCH.64 URZ, [UR9+0x50], UR6 ;  /* 0x00005006093fc5b2 */ /* 0x0000220008000100 */
[----:B------:R0:W0:Y:S01]  /*08f0*/  @!UP5 SYNCS.EXCH.64 URZ, [UR9+0x58], UR6 ;  /* 0x00005806093fd5b2 */ /* 0x0000220008000100 */
[----:B------:R-:W-:Y:S01]  /*0900*/  NOP ;  /* 0x0000000000007918 */ /* 0x000fe20000000000 */
[----:B------:R-:W-:Y:S05]  /*0910*/  @!P2 BRA `(.L_x_3) ;  /* 0x000000000008a947 */ /* 0x000fea0003800000 */
[----:B01234-:R-:W-:Y:S01]  /*0920*/  UCGABAR_ARV ;  /* 0x00000000000079c7 */ /* 0x01ffe20008000000 */
[----:B------:R-:W-:Y:S05]  /*0930*/  BRA `(.L_x_4) ;  /* 0x0000000000047947 */ /* 0x000fea0003800000 */
.L_x_3:
[----:B01234-:R-:W-:Y:S01]  /*0940*/  NOP ;  /* 0x0000000000007918 */ /* 0x01ffe20000000000 */
.L_x_4:
[----:B------:R-:W-:Y:S01]  /*0950*/  ULDC.64 UR4, c[0x0][0x598] ;  /* 0x0001660000047ab9 */ /* 0x000fe20000000a00 */
[----:B------:R-:W-:Y:S01]  /*0960*/  ULDC.64 UR48, c[0x0][0x208] ;  /* 0x0000820000307ab9 */ /* 0x000fe20000000a00 */
[----:B------:R-:W-:-:S04]  /*0970*/  ISETP.NE.U32.AND P0, PT, RZ, UR4, PT ;  /* 0x00000004ff007c0c */ /* 0x000fc8000bf05070 */
[----:B------:R-:W-:-:S13]  /*0980*/  ISETP.NE.AND.EX P0, PT, RZ, UR5, PT, P0 ;  /* 0x00000005ff007c0c */ /* 0x000fda000bf05300 */
[----:B------:R-:W-:Y:S05]  /*0990*/  @!P0 BRA `(.L_x_5) ;  /* 0x00000000001c8947 */ /* 0x000fea0003800000 */
[----:B------:R-:W0:Y:S02]  /*09a0*/  LDC.64 R2, c[0x0][0x598] ;  /* 0x00016600ff027b82 */ /* 0x000e240000000a00 */
[----:B0-----:R-:W2:Y:S02]  /*09b0*/  LDG.E.64 R2, desc[UR48][R2.64] ;  /* 0x0000003002027981 */ /* 0x001ea4000c1e1b00 */
[----:B--2---:R-:W-:-:S04]  /*09c0*/  ISETP.NE.U32.AND P0, PT, R2, RZ, PT ;  /* 0x000000ff0200720c */ /* 0x004fc80003f05070 */
[----:B------:R-:W-:-:S13]  /*09d0*/  ISETP.NE.AND.EX P0, PT, R3, RZ, PT, P0 ;  /* 0x000000ff0300720c */ /* 0x000fda0003f05300 */
[----:B------:R-:W-:Y:S05]  /*09e0*/  @!P0 BRA `(.L_x_5) ;  /* 0x0000000000088947 */ /* 0x000fea0003800000 */
[----:B------:R0:W5:Y:S01]  /*09f0*/  LD.E R58, desc[UR48][R2.64] ;  /* 0x00000030023a7980 */ /* 0x000162000c101900 */
[----:B------:R-:W-:Y:S05]  /*0a00*/  BRA `(.L_x_6) ;  /* 0x0000000000247947 */ /* 0x000fea0003800000 */
.L_x_5:
[----:B------:R-:W-:Y:S02]  /*0a10*/  ULDC.64 UR4, c[0x0][0x588] ;  /* 0x0001620000047ab9 */ /* 0x000fe40000000a00 */
[----:B------:R-:W-:-:S04]  /*0a20*/  ISETP.NE.U32.AND P0, PT, RZ, UR4, PT ;  /* 0x00000004ff007c0c */ /* 0x000fc8000bf05070 */
[----:B------:R-:W-:-:S13]  /*0a30*/  ISETP.NE.AND.EX P0, PT, RZ, UR5, PT, P0 ;  /* 0x00000005ff007c0c */ /* 0x000fda000bf05300 */
[----:B------:R-:W-:Y:S05]  /*0a40*/  @!P0 BRA `(.L_x_7) ;  /* 0x00000000000c8947 */ /* 0x000fea0003800000 */
[----:B------:R-:W0:Y:S02]  /*0a50*/  LDC.64 R58, c[0x0][0x588] ;  /* 0x00016200ff3a7b82 */ /* 0x000e240000000a00 */
[----:B0-----:R1:W5:Y:S01]  /*0a60*/  LDG.E R58, desc[UR48][R58.64] ;  /* 0x000000303a3a7981 */ /* 0x001362000c1e1900 */
[----:B------:R-:W-:Y:S05]  /*0a70*/  BRA `(.L_x_6) ;  /* 0x0000000000087947 */ /* 0x000fea0003800000 */
.L_x_7:
[----:B------:R-:W-:Y:S02]  /*0a80*/  ULDC UR4, c[0x0][0x580] ;  /* 0x0001600000047ab9 */ /* 0x000fe40000000800 */
[----:B------:R-:W-:-:S07]  /*0a90*/  IMAD.U32 R58, RZ, RZ, UR4 ;  /* 0x00000004ff3a7e24 */ /* 0x000fce000f8e00ff */
.L_x_6:
[----:B------:R-:W-:Y:S02]  /*0aa0*/  ULDC.64 UR4, c[0x0][0x5a0] ;  /* 0x0001680000047ab9 */ /* 0x000fe40000000a00 */
[----:B------:R-:W-:-:S04]  /*0ab0*/  ISETP.NE.U32.AND P0, PT, RZ, UR4, PT ;  /* 0x00000004ff007c0c */ /* 0x000fc8000bf05070 */
[----:B------:R-:W-:-:S13]  /*0ac0*/  ISETP.NE.AND.EX P0, PT, RZ, UR5, PT, P0 ;  /* 0x00000005ff007c0c */ /* 0x000fda000bf05300 */
[----:B------:R-:W-:Y:S05]  /*0ad0*/  @!P0 BRA `(.L_x_8) ;  /* 0x00000000001c8947 */ /* 0x000fea0003800000 */
[----:B0-----:R-:W0:Y:S02]  /*0ae0*/  LDC.64 R2, c[0x0][0x5a0] ;  /* 0x00016800ff027b82 */ /* 0x001e240000000a00 */
[----:B0-----:R-:W2:Y:S02]  /*0af0*/  LDG.E.64 R2, desc[UR48][R2.64] ;  /* 0x0000003002027981 */ /* 0x001ea4000c1e1b00 */
[----:B--2---:R-:W-:-:S04]  /*0b00*/  ISETP.NE.U32.AND P0, PT, R2, RZ, PT ;  /* 0x000000ff0200720c */ /* 0x004fc80003f05070 */
[----:B------:R-:W-:-:S13]  /*0b10*/  ISETP.NE.AND.EX P0, PT, R3, RZ, PT, P0 ;  /* 0x000000ff0300720c */ /* 0x000fda0003f05300 */
[----:B------:R-:W-:Y:S05]  /*0b20*/  @!P0 BRA `(.L_x_8) ;  /* 0x0000000000088947 */ /* 0x000fea0003800000 */
[----:B-1----:R0:W5:Y:S01]  /*0b30*/  LD.E R59, desc[UR48][R2.64] ;  /* 0x00000030023b7980 */ /* 0x002162000c101900 */
[----:B------:R-:W-:Y:S05]  /*0b40*/  BRA `(.L_x_9) ;  /* 0x0000000000247947 */ /* 0x000fea0003800000 */
.L_x_8:
[----:B------:R-:W-:Y:S02]  /*0b50*/  ULDC.64 UR4, c[0x0][0x590] ;  /* 0x0001640000047ab9 */ /* 0x000fe40000000a00 */
[----:B------:R-:W-:-:S04]  /*0b60*/  ISETP.NE.U32.AND P0, PT, RZ, UR4, PT ;  /* 0x00000004ff007c0c */ /* 0x000fc8000bf05070 */
[----:B------:R-:W-:-:S13]  /*0b70*/  ISETP.NE.AND.EX P0, PT, RZ, UR5, PT, P0 ;  /* 0x00000005ff007c0c */ /* 0x000fda000bf05300 */
[----:B------:R-:W-:Y:S05]  /*0b80*/  @!P0 BRA `(.L_x_10) ;  /* 0x00000000000c8947 */ /* 0x000fea0003800000 */
[----:B0-----:R-:W1:Y:S02]  /*0b90*/  LDC.64 R2, c[0x0][0x590] ;  /* 0x00016400ff027b82 */ /* 0x001e640000000a00 */
[----:B-1----:R1:W5:Y:S01]  /*0ba0*/  LDG.E R59, desc[UR48][R2.64] ;  /* 0x00000030023b7981 */ /* 0x002362000c1e1900 */
[----:B------:R-:W-:Y:S05]  /*0bb0*/  BRA `(.L_x_9) ;  /* 0x0000000000087947 */ /* 0x000fea0003800000 */
.L_x_10:
[----:B------:R-:W-:Y:S02]  /*0bc0*/  ULDC UR4, c[0x0][0x584] ;  /* 0x0001610000047ab9 */ /* 0x000fe40000000800 */
[----:B-1----:R-:W-:-:S07]  /*0bd0*/  IMAD.U32 R59, RZ, RZ, UR4 ;  /* 0x00000004ff3b7e24 */ /* 0x002fce000f8e00ff */
.L_x_9:
[----:B01----:R-:W0:Y:S01]  /*0be0*/  LDC R2, c[0x0][0x65c] ;  /* 0x00019700ff027b82 */ /* 0x003e220000000800 */
[----:B------:R-:W-:Y:S01]  /*0bf0*/  ULDC UR6, c[0x0][0x28c] ;  /* 0x0000a30000067ab9 */ /* 0x000fe20000000800 */
[----:B------:R-:W-:Y:S01]  /*0c00*/  ISETP.NE.AND P0, PT, R10, 0x2, PT ;  /* 0x000000020a00780c */ /* 0x000fe20003f05270 */
[----:B------:R-:W-:Y:S01]  /*0c10*/  UIADD3 UR6, UR6, 0x7f, URZ ;  /* 0x0000007f06067890 */ /* 0x000fe2000fffe03f */
[----:B------:R-:W-:Y:S01]  /*0c20*/  IMAD.U32 R10, RZ, RZ, UR12 ;  /* 0x0000000cff0a7e24 */ /* 0x000fe2000f8e00ff */
[----:B------:R-:W-:Y:S01]  /*0c30*/  UMOV UR36, URZ ;  /* 0x0000003f00247c82 */ /* 0x000fe20008000000 */
[----:B------:R-:W-:Y:S01]  /*0c40*/  UMOV UR38, URZ ;  /* 0x0000003f00267c82 */ /* 0x000fe20008000000 */
[----:B------:R-:W-:Y:S01]  /*0c50*/  USHF.R.S32.HI UR7, URZ, 0x1f, UR6 ;  /* 0x0000001f3f077899 */ /* 0x000fe20008011406 */
[----:B------:R-:W-:-:S03]  /*0c60*/  ULDC.64 UR8, c[0x0][0x650] ;  /* 0x0001940000087ab9 */ /* 0x000fc60000000a00 */
[----:B------:R-:W-:-:S04]  /*0c70*/  ULEA.HI UR7, UR7, UR6, URZ, 0x7 ;  /* 0x0000000607077291 */ /* 0x000fc8000f8f383f */
[----:B------:R-:W-:Y:S01]  /*0c80*/  USHF.R.S32.HI UR37, URZ, 0x7, UR7 ;  /* 0x000000073f257899 */ /* 0x000fe20008011407 */
[----:B0-----:R-:W-:-:S13]  /*0c90*/  ISETP.NE.AND P1, PT, R2, 0x1, PT ;  /* 0x000000010200780c */ /* 0x001fda0003f25270 */
[----:B------:R-:W0:Y:S01]  /*0ca0*/  @P1 LDC R17, c[0x0][0x10] ;  /* 0x00000400ff111b82 */ /* 0x000e220000000800 */
[----:B------:R-:W-:Y:S02]  /*0cb0*/  @P1 IMAD.MOV.U32 R7, RZ, RZ, RZ ;  /* 0x000000ffff071224 */ /* 0x000fe400078e00ff */
[----:B------:R-:W-:-:S05]  /*0cc0*/  @P1 IMAD.MOV.U32 R11, RZ, RZ, RZ ;  /* 0x000000ffff0b1224 */ /* 0x000fca00078e00ff */
[----:B------:R-:W1:Y:S01]  /*0cd0*/  @!P1 LDC R3, c[0x0][0xc] ;  /* 0x00000300ff039b82 */ /* 0x000e620000000800 */
[----:B------:R-:W-:Y:S01]  /*0ce0*/  ULDC UR4, c[0x0][0xc] ;  /* 0x0000030000047ab9 */ /* 0x000fe20000000800 */
[----:B------:R-:W-:Y:S02]  /*0cf0*/  ULDC UR5, c[0x0][0x10] ;  /* 0x0000040000057ab9 */ /* 0x000fe40000000800 */
[----:B------:R-:W-:-:S04]  /*0d00*/  UIMAD.WIDE.U32 UR4, UR4, UR5, URZ ;  /* 0x00000005040472a5 */ /* 0x000fc8000f8e003f */
[----:B------:R-:W2:Y:S01]  /*0d10*/  LDC R0, c[0x0][0x14] ;  /* 0x00000500ff007b82 */ /* 0x000ea20000000800 */
[----:B0-----:R-:W-:-:S04]  /*0d20*/  @P1 IMAD.WIDE.U32 R16, R17, UR12, R6 ;  /* 0x0000000c11101c25 */ /* 0x001fc8000f8e0006 */
[----:B------:R-:W-:Y:S02]  /*0d30*/  @P1 IMAD.IADD R17, R17, 0x1, R11 ;  /* 0x0000000111111824 */ /* 0x000fe400078e020b */
[----:B------:R-:W-:Y:S02]  /*0d40*/  IMAD.MOV.U32 R11, RZ, RZ, RZ ;  /* 0x000000ffff0b7224 */ /* 0x000fe400078e00ff */
[----:B-1----:R-:W-:-:S04]  /*0d50*/  @!P1 IMAD.WIDE.U32 R10, R6, R3, R10 ;  /* 0x00000003060a9225 */ /* 0x002fc800078e000a */
[----:B------:R-:W-:Y:S02]  /*0d60*/  @!P1 IMAD.MOV.U32 R16, RZ, RZ, R10 ;  /* 0x000000ffff109224 */ /* 0x000fe400078e000a */
[----:B--2---:R-:W-:-:S04]  /*0d70*/  IMAD.WIDE.U32 R12, R0, UR4, RZ ;  /* 0x00000004000c7c25 */ /* 0x004fc8000f8e00ff */
[----:B------:R-:W-:Y:S01]  /*0d80*/  IMAD R3, R0, UR5, RZ ;  /* 0x0000000500037c24 */ /* 0x000fe2000f8e02ff */
[----:B------:R0:W-:Y:S01]  /*0d90*/  STL.64 [R1], R12 ;  /* 0x0000000c01007387 */ /* 0x0001e20000100a00 */
[----:B------:R-:W-:Y:S02]  /*0da0*/  @!P1 IMAD.MOV.U32 R17, RZ, RZ, R11 ;  /* 0x000000ffff119224 */ /* 0x000fe400078e000b */
[----:B------:R-:W-:Y:S01]  /*0db0*/  IMAD.IADD R0, R13, 0x1, R3 ;  /* 0x000000010d007824 */ /* 0x000fe200078e0203 */
[----:B------:R-:W-:Y:S06]  /*0dc0*/  @P0 BRA `(.L_x_11) ;  /* 0x0000000000200947 */ /* 0x000fec0003800000 */
[----:B------:R-:W-:Y:S01]  /*0dd0*/  UISETP.GE.U32.AND UP0, UPT, UR37, 0x3, UPT ;  /* 0x000000032500788c */ /* 0x000fe2000bf06070 */
[----:B------:R-:W-:Y:S01]  /*0de0*/  IADD3 R16, P0, R16, R12, RZ ;  /* 0x0000000c10107210 */ /* 0x000fe20007f1e0ff */
[----:B------:R-:W-:Y:S01]  /*0df0*/  UIMAD.WIDE.U32 UR4, UR37, -0x55555555, URZ ;  /* 0xaaaaaaab250478a5 */ /* 0x000fe2000f8e003f */
[----:B------:R-:W-:-:S03]  /*0e00*/  UMOV UR38, URZ ;  /* 0x0000003f00267c82 */ /* 0x000fc60008000000 */
[----:B------:R-:W-:Y:S01]  /*0e10*/  USHF.R.U32.HI UR4, URZ, 0x1, UR5 ;  /* 0x000000013f047899 */ /* 0x000fe20008011605 */
[----:B------:R-:W-:-:S03]  /*0e20*/  IMAD.X R17, R0, 0x1, R17, P0 ;  /* 0x0000000100117824 */ /* 0x000fc600000e0611 */
[----:B------:R-:W-:Y:S02]  /*0e30*/  UIMAD UR36, UR4, -0x3, UR37 ;  /* 0xfffffffd042478a4 */ /* 0x000fe4000f8e0225 */
[----:B------:R-:W-:-:S12]  /*0e40*/  @UP0 ULOP3.LUT UR38, UR4, 0x1, URZ, 0xc0, !UPT ;  /* 0x0000000104260892 */ /* 0x000fd8000f8ec03f */
.L_x_11:
[----:B------:R-:W-:Y:S01]  /*0e50*/  ISETP.GE.U32.AND P0, PT, R16, UR8, PT ;  /* 0x0000000810007c0c */ /* 0x000fe2000bf06070 */
[----:B------:R-:W-:Y:S01]  /*0e60*/  IMAD.MOV.U32 R22, RZ, RZ, -0x1 ;  /* 0xffffffffff167424 */ /* 0x000fe200078e00ff */
[----:B------:R-:W-:Y:S01]  /*0e70*/  PRMT R3, RZ, 0x7610, R3 ;  /* 0x00007610ff037816 */ /* 0x000fe20000000003 */
[----:B------:R-:W-:Y:S01]  /*0e80*/  IMAD.MOV.U32 R18, RZ, RZ, -0x1 ;  /* 0xffffffffff127424 */ /* 0x000fe200078e00ff */
[----:B------:R-:W-:Y:S01]  /*0e90*/  ISETP.GE.U32.AND.EX P0, PT, R17, UR9, PT, P0 ;  /* 0x0000000911007c0c */ /* 0x000fe2000bf06100 */
[----:B------:R-:W-:-:S12]  /*0ea0*/  IMAD.MOV.U32 R19, RZ, RZ, -0x1 ;  /* 0xffffffffff137424 */ /* 0x000fd800078e00ff */
[----:B------:R-:W-:Y:S05]  /*0eb0*/  @P0 BRA `(.L_x_12) ;  /* 0x0000000400280947 */ /* 0x000fea0003800000 */
[----:B------:R-:W1:Y:S01]  /*0ec0*/  LDC.64 R26, c[0x0][0x628] ;  /* 0x00018a00ff1a7b82 */ /* 0x000e620000000a00 */
[----:B------:R-:W-:Y:S02]  /*0ed0*/  IMAD.MOV.U32 R10, RZ, RZ, R16 ;  /* 0x000000ffff0a7224 */ /* 0x000fe400078e0010 */
[----:B------:R-:W-:-:S05]  /*0ee0*/  IMAD.MOV.U32 R11, RZ, RZ, R17 ;  /* 0x000000ffff0b7224 */ /* 0x000fca00078e0011 */
[----:B------:R-:W2:Y:S08]  /*0ef0*/  LDC R18, c[0x0][0x630] ;  /* 0x00018c00ff127b82 */ /* 0x000eb00000000800 */
[----:B------:R-:W3:Y:S01]  /*0f00*/  LDC.64 R28, c[0x0][0x620] ;  /* 0x00018800ff1c7b82 */ /* 0x000ee20000000a00 */
[----:B-1----:R-:W-:-:S04]  /*0f10*/  ISETP.NE.U32.AND P0, PT, R26, RZ, PT ;  /* 0x000000ff1a00720c */ /* 0x002fc80003f05070 */
[----:B------:R-:W-:-:S13]  /*0f20*/  ISETP.NE.AND.EX P0, PT, R27, RZ, PT, P0 ;  /* 0x000000ff1b00720c */ /* 0x000fda0003f05300 */
[----:B--23--:R-:W-:Y:S05]  /*0f30*/  @!P0 BRA `(.L_x_13) ;  /* 0x0000000000288947 */ /* 0x00cfea0003800000 */
[----:B------:R-:W1:Y:S02]  /*0f40*/  LDC R3, c[0x0][0x634] ;  /* 0x00018d00ff037b82 */ /* 0x000e640000000800 */
[----:B-1----:R-:W-:-:S05]  /*0f50*/  IADD3 R3, P0, R16, R3, RZ ;  /* 0x0000000310037210 */ /* 0x002fca0007f1e0ff */
[----:B------:R-:W-:-:S04]  /*0f60*/  IMAD.X R19, RZ, RZ, R17, P0 ;  /* 0x000000ffff137224 */ /* 0x000fc800000e0611 */
[----:B------:R-:W-:-:S04]  /*0f70*/  IMAD.WIDE.U32 R10, R19, R26, RZ ;  /* 0x0000001a130a7225 */ /* 0x000fc800078e00ff */
[----:B0-----:R-:W-:-:S04]  /*0f80*/  IMAD.WIDE.U32 R12, P0, R3, R27, R10 ;  /* 0x0000001b030c7225 */ /* 0x001fc8000780000a */
[----:B------:R-:W-:-:S04]  /*0f90*/  IMAD.WIDE.U32 R10, R3, R26, RZ ;  /* 0x0000001a030a7225 */ /* 0x000fc800078e00ff */
[----:B------:R-:W-:Y:S01]  /*0fa0*/  IMAD.X R15, RZ, RZ, RZ, P0 ;  /* 0x000000ffff0f7224 */ /* 0x000fe200000e06ff */
[----:B------:R-:W-:Y:S01]  /*0fb0*/  IADD3 RZ, P0, R11, R12, RZ ;  /* 0x0000000c0bff7210 */ /* 0x000fe20007f1e0ff */
[----:B------:R-:W-:-:S04]  /*0fc0*/  IMAD.MOV.U32 R14, RZ, RZ, R13 ;  /* 0x000000ffff0e7224 */ /* 0x000fc800078e000d */
[----:B------:R-:W-:-:S08]  /*0fd0*/  IMAD.WIDE.U32.X R10, R19, R27, R14, P0 ;  /* 0x0000001b130a7225 */ /* 0x000fd000000e040e */
.L_x_13:
[----:B------:R-:W1:Y:S01]  /*0fe0*/  LDC.64 R30, c[0x0][0x640] ;  /* 0x00019000ff1e7b82 */ /* 0x000e620000000a00 */
[-CC-:B------:R-:W-:Y:S01]  /*0ff0*/  SHF.R.U64 R33, R10, R18.reuse, R11.reuse ;  /* 0x000000120a217219 */ /* 0x180fe2000000120b */
[----:B------:R-:W-:Y:S01]  /*1000*/  IMAD.MOV.U32 R32, RZ, RZ, 0x1 ;  /* 0x00000001ff207424 */ /* 0x000fe200078e00ff */
[----:B------:R-:W-:Y:S02]  /*1010*/  SHF.R.U32.HI R3, RZ, R18, R11 ;  /* 0x00000012ff037219 */ /* 0x000fe4000001160b */
[----:B0-----:R-:W-:-:S03]  /*1020*/  IADD3 R13, P0, RZ, -R33, RZ ;  /* 0x80000021ff0d7210 */ /* 0x001fc60007f1e0ff */
[----:B------:R-:W0:Y:S02]  /*1030*/  LDC R14, c[0x0][0x618] ;  /* 0x00018600ff0e7b82 */ /* 0x000e240000000800 */
[----:B------:R-:W-:Y:S02]  /*1040*/  IMAD.X R3, RZ, RZ, ~R3, P0 ;  /* 0x000000ffff037224 */ /* 0x000fe400000e0e03 */
[----:B------:R-:W-:-:S04]  /*1050*/  IMAD.WIDE.U32 R10, R13, R28, R16 ;  /* 0x0000001c0d0a7225 */ /* 0x000fc800078e0010 */
[----:B------:R-:W2:Y:S01]  /*1060*/  LDC R15, c[0x0][0x608] ;  /* 0x00018200ff0f7b82 */ /* 0x000ea20000000800 */
[----:B------:R-:W-:-:S04]  /*1070*/  IMAD R12, R3, R28, RZ ;  /* 0x0000001c030c7224 */ /* 0x000fc800078e02ff */
[----:B------:R-:W-:Y:S02]  /*1080*/  IMAD R3, R13, R29, R12 ;  /* 0x0000001d0d037224 */ /* 0x000fe400078e020c */
[----:B------:R-:W-:Y:S01]  /*1090*/  IMAD.MOV.U32 R12, RZ, RZ, -0x1 ;  /* 0xffffffffff0c7424 */ /* 0x000fe200078e00ff */
[----:B------:R-:W3:Y:S01]  /*10a0*/  LDC R27, c[0x0][0x658] ;  /* 0x00019600ff1b7b82 */ /* 0x000ee20000000800 */
[----:B------:R-:W-:Y:S01]  /*10b0*/  IMAD.IADD R3, R11, 0x1, R3 ;  /* 0x000000010b037824 */ /* 0x000fe200078e0203 */
[----:B-1----:R-:W-:-:S04]  /*10c0*/  ISETP.NE.U32.AND P0, PT, R30, RZ, PT ;  /* 0x000000ff1e00720c */ /* 0x002fc80003f05070 */
[----:B------:R-:W-:Y:S02]  /*10d0*/  ISETP.NE.AND.EX P0, PT, R31, RZ, PT, P0 ;  /* 0x000000ff1f00720c */ /* 0x000fe40003f05300 */
[----:B------:R-:W1:Y:S01]  /*10e0*/  LDC R26, c[0x0][0x600] ;  /* 0x00018000ff1a7b82 */ /* 0x000e620000000800 */
[-CC-:B0-----:R-:W-:Y:S02]  /*10f0*/  SHF.R.U64 R25, R10, R14.reuse, R3.reuse ;  /* 0x0000000e0a197219 */ /* 0x181fe40000001203 */
[----:B------:R-:W-:-:S05]  /*1100*/  SHF.R.U32.HI R10, RZ, R14, R3 ;  /* 0x0000000eff0a7219 */ /* 0x000fca0000011603 */
[----:B------:R-:W0:Y:S01]  /*1110*/  LDC R22, c[0x0][0x648] ;  /* 0x00019200ff167b82 */ /* 0x000e220000000800 */
[-CC-:B--2---:R-:W-:Y:S02]  /*1120*/  SHF.R.U64 R35, R25, R15.reuse, R10.reuse ;  /* 0x0000000f19237219 */ /* 0x184fe4000000120a */
[----:B------:R-:W-:-:S05]  /*1130*/  SHF.R.U32.HI R10, RZ, R15, R10 ;  /* 0x0000000fff0a7219 */ /* 0x000fca000001160a */
[----:B------:R-:W2:Y:S01]  /*1140*/  LDC R28, c[0x0][0x638] ;  /* 0x00018e00ff1c7b82 */ /* 0x000ea20000000800 */
[-CC-:B---3--:R-:W-:Y:S02]  /*1150*/  SHF.R.U64 R34, R35, R27.reuse, R10.reuse ;  /* 0x0000001b23227219 */ /* 0x188fe4000000120a */
[-C--:B------:R-:W-:Y:S02]  /*1160*/  SHF.L.U32 R3, R12, R27.reuse, RZ ;  /* 0x0000001b0c037219 */ /* 0x080fe400000006ff */
[----:B------:R-:W-:Y:S01]  /*1170*/  SHF.R.U32.HI R11, RZ, R27, R10 ;  /* 0x0000001bff0b7219 */ /* 0x000fe2000001160a */
[----:B------:R-:W-:Y:S01]  /*1180*/  IMAD.MOV.U32 R10, RZ, RZ, R34 ;  /* 0x000000ffff0a7224 */ /* 0x000fe200078e0022 */
[----:B------:R-:W-:Y:S01]  /*1190*/  LOP3.LUT R18, RZ, R3, RZ, 0x33, !PT ;  /* 0x00000003ff127212 */ /* 0x000fe200078e33ff */
[----:B------:R-:W3:Y:S01]  /*11a0*/  LDC R29, c[0x0][0x610] ;  /* 0x00018400ff1d7b82 */ /* 0x000ee20000000800 */
[----:B------:R-:W-:Y:S05]  /*11b0*/  @!P0 BRA `(.L_x_14) ;  /* 0x0000000000288947 */ /* 0x000fea0003800000 */
[----:B------:R-:W4:Y:S02]  /*11c0*/  LDC R3, c[0x0][0x64c] ;  /* 0x00019300ff037b82 */ /* 0x000f240000000800 */
[----:B----4-:R-:W-:-:S05]  /*11d0*/  IADD3 R3, P0, R34, R3, RZ ;  /* 0x0000000322037210 */ /* 0x010fca0007f1e0ff */
[----:B------:R-:W-:-:S04]  /*11e0*/  IMAD.X R19, RZ, RZ, R11, P0 ;  /* 0x000000ffff137224 */ /* 0x000fc800000e060b */
[----:B------:R-:W-:-:S04]  /*11f0*/  IMAD.WIDE.U32 R10, R19, R30, RZ ;  /* 0x0000001e130a7225 */ /* 0x000fc800078e00ff */
[----:B------:R-:W-:-:S04]  /*1200*/  IMAD.WIDE.U32 R12, P0, R3, R31, R10 ;  /* 0x0000001f030c7225 */ /* 0x000fc8000780000a */
[----:B------:R-:W-:-:S04]  /*1210*/  IMAD.WIDE.U32 R10, R3, R30, RZ ;  /* 0x0000001e030a7225 */ /* 0x000fc800078e00ff */
[----:B------:R-:W-:Y:S01]  /*1220*/  IMAD.X R15, RZ, RZ, RZ, P0 ;  /* 0x000000ffff0f7224 */ /* 0x000fe200000e06ff */
[----:B------:R-:W-:Y:S01]  /*1230*/  IADD3 RZ, P0, R11, R12, RZ ;  /* 0x0000000c0bff7210 */ /* 0x000fe20007f1e0ff */
[----:B------:R-:W-:-:S04]  /*1240*/  IMAD.MOV.U32 R14, RZ, RZ, R13 ;  /* 0x000000ffff0e7224 */ /* 0x000fc800078e000d */
[----:B------:R-:W-:-:S08]  /*1250*/  IMAD.WIDE.U32.X R10, R19, R31, R14, P0 ;  /* 0x0000001f130a7225 */ /* 0x000fd000000e040e */
.L_x_14:
[----:B0-----:R-:W-:Y:S01]  /*1260*/  SHF.R.U64 R7, R10, R22, R11 ;  /* 0x000000160a077219 */ /* 0x001fe2000000120b */
[----:B-1----:R-:W-:Y:S01]  /*1270*/  VIADD R10, R26, 0xffffffff ;  /* 0xffffffff1a0a7836 */ /* 0x002fe20000000000 */
[----:B------:R-:W-:Y:S01]  /*1280*/  SHF.L.U32 R3, R32, R27, RZ ;  /* 0x0000001b20037219 */ /* 0x000fe200000006ff */
[----:B------:R-:W-:Y:S01]  /*1290*/  @P1 IMAD R20, R21, R24, R6 ;  /* 0x0000001815141224 */ /* 0x000fe200078e0206 */
[----:B------:R-:W-:Y:S01]  /*12a0*/  LOP3.LUT R18, R35, R18, RZ, 0xc0, !PT ;  /* 0x0000001223127212 */ /* 0x000fe200078ec0ff */
[----:B------:R-:W-:Y:S01]  /*12b0*/  IMAD.MOV R11, RZ, RZ, -R7 ;  /* 0x000000ffff0b7224 */ /* 0x000fe200078e0a07 */
[----:B------:R-:W-:Y:S01]  /*12c0*/  LOP3.LUT R10, R25, R10, RZ, 0xc0, !PT ;  /* 0x0000000a190a7212 */ /* 0x000fe200078ec0ff */
[----:B------:R-:W-:Y:S02]  /*12d0*/  IMAD.MOV.U32 R6, RZ, RZ, 0x1 ;  /* 0x00000001ff067424 */ /* 0x000fe400078e00ff */
[----:B------:R-:W-:Y:S02]  /*12e0*/  IMAD R7, R3, R7, R18 ;  /* 0x0000000703077224 */ /* 0x000fe400078e0212 */
[----:B--2---:R-:W-:-:S02]  /*12f0*/  IMAD R3, R11, R28, R34 ;  /* 0x0000001c0b037224 */ /* 0x004fc400078e0222 */
[----:B---3--:R-:W-:Y:S02]  /*1300*/  IMAD R22, R7, R29, R20 ;  /* 0x0000001d07167224 */ /* 0x008fe400078e0214 */
[----:B------:R-:W-:Y:S01]  /*1310*/  IMAD R7, R3, R26, R10 ;  /* 0x0000001a03077224 */ /* 0x000fe200078e020a */
[----:B------:R-:W-:Y:S01]  /*1320*/  PRMT R3, R6, 0x7610, R3 ;  /* 0x0000761006037816 */ /* 0x000fe20000000003 */
[----:B------:R-:W-:-:S03]  /*1330*/  IMAD.MOV.U32 R19, RZ, RZ, R33 ;  /* 0x000000ffff137224 */ /* 0x000fc600078e0021 */
[----:B------:R-:W-:Y:S02]  /*1340*/  SEL R18, R7, R22, !P1 ;  /* 0x0000001607127207 */ /* 0x000fe40004800000 */
[----:B------:R-:W-:-:S07]  /*1350*/  SEL R22, R22, R7, !P1 ;  /* 0x0000000716167207 */ /* 0x000fce0004800000 */
.L_x_12:
[----:B------:R-:W-:Y:S05]  /*1360*/  @!P2 BRA `(.L_x_15) ;  /* 0x00000000000ca947 */ /* 0x000fea0003800000 */
[----:B------:R-:W-:Y:S01]  /*1370*/  UCGABAR_WAIT ;  /* 0x0000000000007dc7 */ /* 0x000fe20008000000 */
[----:B------:R-:W-:Y:S01]  /*1380*/  CCTL.IVALL ;  /* 0x00000000ff00798f */ /* 0x000fe20002000000 */
[----:B------:R-:W-:Y:S05]  /*1390*/  BRA `(.L_x_16) ;  /* 0x0000000000047947 */ /* 0x000fea0003800000 */
.L_x_15:
[----:B------:R-:W-:Y:S06]  /*13a0*/  BAR.SYNC.DEFER_BLOCKING 0x0 ;  /* 0x0000000000007b1d */ /* 0x000fec0000010000 */
.L_x_16:
[----:B------:R-:W-:Y:S05]  /*13b0*/  @!P4 BRA `(.L_x_17) ;  /* 0x000000400098c947 */ /* 0x000fea0003800000 */
[----:B------:R-:W-:-:S13]  /*13c0*/  ISETP.GT.U32.AND P0, PT, R36, 0x1, PT ;  /* 0x000000012400780c */ /* 0x000fda0003f04070 */
[----:B------:R-:W-:Y:S05]  /*13d0*/  @P0 EXIT ;  /* 0x000000000000094d */ /* 0x000fea0003800000 */
.L_x_18:
[----:B------:R-:W-:-:S08]  /*13e0*/  NOP ;  /* 0x0000000000007918 */ /* 0x000fd00000000000 */
[----:B------:R-:W1:Y:S02]  /*13f0*/  USETMAXREG.TRY_ALLOC.CTAPOOL UP0, 0xe8 ;  /* 0x000000e8000079c8 */ /* 0x000e640008000600 */
[----:B-1----:R-:W-:-:S13]  /*1400*/  PLOP3.LUT P0, PT, PT, PT, UP0, 0x80, 0x0 ;  /* 0x000000000000781c */ /* 0x002fda0003f0f008 */
[----:B------:R-:W-:Y:S05]  /*1410*/  @!P0 BRA `(.L_x_18) ;  /* 0xfffffffc00f08947 */ /* 0x000fea000383ffff */
[----:B------:R-:W-:-:S13]  /*1420*/  LOP3.LUT P0, RZ, R3, 0xff, RZ, 0xc0, !PT ;  /* 0x000000ff03ff7812 */ /* 0x000fda000780c0ff */
[----:B------:R-:W-:Y:S05]  /*1430*/  @!P0 EXIT ;  /* 0x000000000000894d */ /* 0x000fea0003800000 */
[----:B------:R-:W2:Y:S01]  /*1440*/  LDL.64 R6, [R1] ;  /* 0x0000000001067983 */ /* 0x000ea20000100a00 */
[CC--:B------:R-:W-:Y:S01]  /*1450*/  LEA.HI R3, R8.reuse, R5.reuse, RZ, 0x2 ;  /* 0x0000000508037211 */ /* 0x0c0fe200078f10ff */
[----:B------:R-:W1:Y:S01]  /*1460*/  S2UR UR4, SR_CgaCtaId ;  /* 0x00000000000479c3 */ /* 0x000e620000008800 */
[----:B------:R-:W-:Y:S01]  /*1470*/  LEA.HI R8, R8, R5, RZ, 0x5 ;  /* 0x0000000508087211 */ /* 0x000fe200078f28ff */
[----:B------:R-:W-:Y:S01]  /*1480*/  UMOV UR40, 0x400 ;  /* 0x0000040000287882 */ /* 0x000fe20000000000 */
[----:B------:R-:W-:Y:S01]  /*1490*/  LOP3.LUT R4, R3, 0xfffffffc, RZ, 0xc0, !PT ;  /* 0xfffffffc03047812 */ /* 0x000fe200078ec0ff */
[----:B------:R-:W-:Y:S01]  /*14a0*/  UISETP.LT.AND UP0, UPT, UR37, 0x1, UPT ;  /* 0x000000012500788c */ /* 0x000fe2000bf01270 */
[--C-:B------:R-:W-:Y:S01]  /*14b0*/  SHF.R.S32.HI R60, RZ, 0x2, R3.reuse ;  /* 0x00000002ff3c7819 */ /* 0x100fe20000011403 */
[----:B------:R-:W-:Y:S01]  /*14c0*/  UIADD3 UR5, UR43, -0x1, URZ ;  /* 0xffffffff2b057890 */ /* 0x000fe2000fffe03f */
[----:B------:R-:W-:Y:S01]  /*14d0*/  SHF.R.S32.HI R3, RZ, 0x1f, R3 ;  /* 0x0000001fff037819 */ /* 0x000fe20000011403 */
[----:B------:R-:W3:Y:S01]  /*14e0*/  LDC R66, c[0x0][0x658] ;  /* 0x00019600ff427b82 */ /* 0x000ee20000000800 */
[----:B------:R-:W-:Y:S01]  /*14f0*/  USEL UR42, UR37, 0x1, UP0 ;  /* 0x00000001252a7887 */ /* 0x000fe20008000000 */
[----:B------:R-:W-:Y:S01]  /*1500*/  IMAD.IADD R4, R5, 0x1, -R4 ;  /* 0x0000000105047824 */ /* 0x000fe200078e0a04 */
[----:B------:R-:W-:Y:S01]  /*1510*/  LEA.HI R3, R3, R60, RZ, 0x3 ;  /* 0x0000003c03037211 */ /* 0x000fe200078f18ff */
[----:B------:R-:W-:Y:S01]  /*1520*/  UISETP.NE.AND UP0, UPT, UR5, URZ, UPT ;  /* 0x0000003f0500728c */ /* 0x000fe2000bf05270 */
[----:B------:R-:W-:Y:S01]  /*1530*/  IMAD.MOV.U32 R5, RZ, RZ, 0x1 ;  /* 0x00000001ff057424 */ /* 0x000fe200078e00ff */
[----:B------:R-:W-:Y:S01]  /*1540*/  ULDC UR8, c[0x0][0x284] ;  /* 0x0000a10000087ab9 */ /* 0x000fe20000000800 */
[----:B------:R-:W-:Y:S01]  /*1550*/  LOP3.LUT R3, R3, 0xfffffff8, RZ, 0xc0, !PT ;  /* 0xfffffff803037812 */ /* 0x000fe200078ec0ff */
[----:B------:R-:W4:Y:S01]  /*1560*/  LDC.64 R64, c[0x0][0x5c8] ;  /* 0x00017200ff407b82 */ /* 0x000f220000000a00 */
[----:B------:R-:W-:Y:S01]  /*1570*/  USEL UR7, URZ, 0x1, UP0 ;  /* 0x000000013f077887 */ /* 0x000fe20008000000 */
[----:B------:R-:W-:Y:S01]  /*1580*/  IMAD.SHL.U32 R62, R4, 0x2, RZ ;  /* 0x00000002043e7824 */ /* 0x000fe200078e00ff */
[----:B------:R-:W-:Y:S01]  /*1590*/  LOP3.LUT R74, R23, 0x1, RZ, 0xfc, !PT ;  /* 0x00000001174a7812 */ /* 0x000fe200078efcff */
[----:B------:R-:W-:Y:S01]  /*15a0*/  IMAD.IADD R60, R60, 0x1, -R3 ;  /* 0x000000013c3c7824 */ /* 0x000fe200078e0a03 */
[----:B------:R-:W-:Y:S01]  /*15b0*/  SHF.R.S32.HI R3, RZ, 0x5, R8 ;  /* 0x00000005ff037819 */ /* 0x000fe20000011408 */
[----:B------:R-:W-:Y:S01]  /*15c0*/  USHF.L.U32 UR39, UR37, 0x1, URZ ;  /* 0x0000000125277899 */ /* 0x000fe2000800063f */
[----:B------:R-:W-:Y:S01]  /*15d0*/  IMAD.U32 R75, RZ, RZ, UR7 ;  /* 0x00000007ff4b7e24 */ /* 0x000fe2000f8e00ff */
[----:B------:R-:W0:Y:S01]  /*15e0*/  LDC R67, c[0x0][0x288] ;  /* 0x0000a200ff437b82 */ /* 0x000e220000000800 */
[--C-:B------:R-:W-:Y:S01]  /*15f0*/  SHF.R.S32.HI R61, RZ, 0x1f, R60.reuse ;  /* 0x0000001fff3d7819 */ /* 0x100fe2000001143c */
[----:B-1----:R-:W-:Y:S01]  /*1600*/  ULEA UR40, UR4, UR40, 0x18 ;  /* 0x0000002804287291 */ /* 0x002fe2000f8ec03f */
[C---:B------:R-:W-:Y:S01]  /*1610*/  IMAD R71, R3.reuse, -0x10, -R60 ;  /* 0xfffffff003477824 */ /* 0x040fe200078e0a3c */
[----:B------:R-:W-:Y:S01]  /*1620*/  USHF.L.U32 UR4, UR5, 0x3, URZ ;  /* 0x0000000305047899 */ /* 0x000fe2000800063f */
[----:B------:R-:W-:Y:S01]  /*1630*/  SHF.R.S32.HI R63, RZ, 0x1f, R62 ;  /* 0x0000001fff3f7819 */ /* 0x000fe2000001143e */
[----:B------:R-:W-:Y:S01]  /*1640*/  IMAD.WIDE R60, R3, 0x10, R60 ;  /* 0x00000010033c7825 */ /* 0x000fe200078e023c */
[----:B------:R-:W-:Y:S01]  /*1650*/  UIADD3 UR5, UR40, 0x100, URZ ;  /* 0x0000010028057890 */ /* 0x000fe2000fffe03f */
[----:B------:R-:W1:Y:S01]  /*1660*/  LDC R69, c[0x0][0x600] ;  /* 0x00018000ff457b82 */ /* 0x000e620000000800 */
[----:B------:R-:W-:Y:S01]  /*1670*/  UIADD3 UR6, UR40, 0x18100, URZ ;  /* 0x0001810028067890 */ /* 0x000fe2000fffe03f */
[----:B------:R-:W-:Y:S01]  /*1680*/  IMAD.MOV.U32 R3, RZ, RZ, -0x1 ;  /* 0xffffffffff037424 */ /* 0x000fe200078e00ff */
[----:B------:R-:W-:Y:S01]  /*1690*/  USHF.R.U32.HI UR5, URZ, 0x4, UR5 ;  /* 0x000000043f057899 */ /* 0x000fe20008011605 */
[----:B------:R-:W-:Y:S01]  /*16a0*/  VIADD R71, R71, UR8 ;  /* 0x0000000847477c36 */ /* 0x000fe20008000000 */
[----:B------:R-:W-:-:S02]  /*16b0*/  USHF.R.U32.HI UR6, URZ, 0x4, UR6 ;  /* 0x000000043f067899 */ /* 0x000fc40008011606 */
[-C--:B---3--:R-:W-:Y:S01]  /*16c0*/  SHF.L.U32 R3, R3, R66.reuse, RZ ;  /* 0x0000004203037219 */ /* 0x088fe200000006ff */
[----:B------:R-:W-:Y:S01]  /*16d0*/  UIADD3 UR41, UR40, 0x40, URZ ;  /* 0x0000004028297890 */ /* 0x000fe2000fffe03f */
[C---:B----4-:R-:W-:Y:S01]  /*16e0*/  SHF.L.U64.HI R65, R64.reuse, 0x3, R65 ;  /* 0x0000000340417819 */ /* 0x050fe20000010241 */
[----:B------:R-:W-:Y:S01]  /*16f0*/  ULOP3.LUT UR4, UR4, 0x8, URZ, 0xc0, !UPT ;  /* 0x0000000804047892 */ /* 0x000fe2000f8ec03f */
[----:B------:R-:W-:Y:S01]  /*1700*/  SHF.L.U32 R66, R5, R66, RZ ;  /* 0x0000004205427219 */ /* 0x000fe200000006ff */
[----:B------:R-:W-:Y:S01]  /*1710*/  ULOP3.LUT UR5, UR5, 0x3fff, URZ, 0xc0, !UPT ;  /* 0x00003fff05057892 */ /* 0x000fe2000f8ec03f */
[----:B------:R-:W-:Y:S01]  /*1720*/  IMAD.SHL.U32 R64, R64, 0x8, RZ ;  /* 0x0000000840407824 */ /* 0x000fe200078e00ff */
[----:B------:R-:W-:Y:S01]  /*1730*/  ULOP3.LUT UR6, UR6, 0x3fff, URZ, 0xc0, !UPT ;  /* 0x00003fff06067892 */ /* 0x000fe2000f8ec03f */
[----:B------:R-:W-:Y:S01]  /*1740*/  LOP3.LUT R70, RZ, R3, RZ, 0x33, !PT ;  /* 0x00000003ff467212 */ /* 0x000fe200078e33ff */
[----:B0-----:R-:W-:Y:S01]  /*1750*/  IMAD R67, R4, -0x2, R67 ;  /* 0xfffffffe04437824 */ /* 0x001fe200078e0243 */
[----:B------:R-:W-:-:S02]  /*1760*/  UIADD3 UR42, -UR42, UR37, URZ ;  /* 0x000000252a2a7290 */ /* 0x000fc4000fffe13f */
[----:B------:R-:W-:Y:S02]  /*1770*/  ULEA UR43, UR43, UR41, 0x3 ;  /* 0x000000292b2b7291 */ /* 0x000fe4000f8e183f */
[----:B------:R-:W-:Y:S02]  /*1780*/  ULOP3.LUT UR44, UR4, 0x8, URZ, 0x3c, !UPT ;  /* 0x00000008042c7892 */ /* 0x000fe4000f8e3c3f */
[----:B------:R-:W-:Y:S01]  /*1790*/  ULOP3.LUT UR45, UR4, 0x18, URZ, 0x3c, !UPT ;  /* 0x00000018042d7892 */ /* 0x000fe2000f8e3c3f */
[----:B-1----:R-:W-:Y:S01]  /*17a0*/  VIADD R69, R69, 0xffffffff ;  /* 0xffffffff45457836 */ /* 0x002fe20000000000 */
[----:B------:R-:W-:Y:S02]  /*17b0*/  ULOP3.LUT UR46, UR5, 0x10000, URZ, 0xfc, !UPT ;  /* 0x00010000052e7892 */ /* 0x000fe4000f8efc3f */
[----:B------:R-:W-:Y:S01]  /*17c0*/  ULOP3.LUT UR47, UR6, 0x10000, URZ, 0xfc, !UPT ;  /* 0x00010000062f7892 */ /* 0x000fe2000f8efc3f */
[----:B--2---:R-:W-:-:S11]  /*17d0*/  SHF.L.U64.HI R68, R6, 0x1, R0 ;  /* 0x0000000106447819 */ /* 0x004fd60000010200 */
.L_x_102:
[----:B------:R-:W-:-:S04]  /*17e0*/  SHF.L.U32 R0, R75, 0x1f, RZ ;  /* 0x0000001f4b007819 */ /* 0x000fc800000006ff */
[----:B------:R-:W0:Y:S02]  /*17f0*/  SYNCS.PHASECHK.TRANS64.TRYWAIT P0, [UR43+-0x8], R0 ;  /* 0xfffff800ff0075a7 */ /* 0x000e24000800016b */
[----:B01--4-:R-:W-:Y:S05]  /*1800*/  @!P0 BRA `(.L_x_19) ;  /* 0x0000004c00f08947 */ /* 0x013fea0003800000 */
.L_x_123:
[----:B------:R-:W-:Y:S02]  /*1810*/  ULDC UR4, c[0x0][0x28c] ;  /* 0x0000a30000047ab9 */ /* 0x000fe40000000800 */
[----:B------:R-:W-:-:S13]  /*1820*/  ISETP.LT.AND P0, PT, RZ, UR4, PT ;  /* 0x00000004ff007c0c */ /* 0x000fda000bf01270 */
[----:B------:R-:W-:Y:S05]  /*1830*/  @P0 BRA `(.L_x_20) ;  /* 0x0000000000400947 */ /* 0x000fea0003800000 */
[----:B0-----:R-:W-:Y:S01]  /*1840*/  MOV R0, 0x0 ;  /* 0x0000000000007802 */ /* 0x001fe20000000f00 */
[----:B------:R-:W-:Y:S01]  /*1850*/  ULDC.64 UR4, c[0x4][0x68] ;  /* 0x01001a0000047ab9 */ /* 0x000fe20000000a00 */
[----:B------:R-:W-:Y:S01]  /*1860*/  ULDC.64 UR6, c[0x4][0x8] ;  /* 0x0100020000067ab9 */ /* 0x000fe20000000a00 */
[----:B------:R-:W-:Y:S01]  /*1870*/  IMAD.U32 R4, RZ, RZ, UR4 ;  /* 0x00000004ff047e24 */ /* 0x000fe2000f8e00ff */
[----:B------:R0:W1:Y:S01]  /*1880*/  LDC.64 R14, c[0x4][R0] ;  /* 0x01000000000e7b82 */ /* 0x0000620000000a00 */
[----:B------:R-:W-:Y:S01]  /*1890*/  IMAD.U32 R5, RZ, RZ, UR5 ;  /* 0x00000005ff057e24 */ /* 0x000fe2000f8e00ff */
[----:B------:R-:W-:Y:S01]  /*18a0*/  ULDC.64 UR4, c[0x4][0x70] ;  /* 0x01001c0000047ab9 */ /* 0x000fe20000000a00 */
[----:B------:R-:W-:Y:S02]  /*18b0*/  IMAD.U32 R10, RZ, RZ, UR6 ;  /* 0x00000006ff0a7e24 */ /* 0x000fe4000f8e00ff */
[----:B------:R-:W-:Y:S02]  /*18c0*/  IMAD.U32 R6, RZ, RZ, UR4 ;  /* 0x00000004ff067e24 */ /* 0x000fe4000f8e00ff */
[----:B------:R-:W-:-:S02]  /*18d0*/  IMAD.U32 R7, RZ, RZ, UR5 ;  /* 0x00000005ff077e24 */ /* 0x000fc4000f8e00ff */
[----:B------:R-:W-:Y:S02]  /*18e0*/  IMAD.U32 R11, RZ, RZ, UR7 ;  /* 0x00000007ff0b7e24 */ /* 0x000fe4000f8e00ff */
[----:B------:R-:W-:Y:S02]  /*18f0*/  IMAD.MOV.U32 R8, RZ, RZ, 0x1e1 ;  /* 0x000001e1ff087424 */ /* 0x000fe400078e00ff */
[----:B------:R-:W-:Y:S02]  /*1900*/  IMAD.MOV.U32 R12, RZ, RZ, 0x1 ;  /* 0x00000001ff0c7424 */ /* 0x000fe400078e00ff */
[----:B0-----:R-:W-:-:S07]  /*1910*/  IMAD.MOV.U32 R13, RZ, RZ, RZ ;  /* 0x000000ffff0d7224 */ /* 0x001fce00078e00ff */
[----:B------:R-:W-:-:S07]  /*1920*/  LEPC R20, `(.L_x_20) ;  /* 0x000000001014794e */ /* 0x000fce0000000000 */
[----:B-1---5:R-:W-:Y:S05]  /*1930*/  CALL.ABS.NOINC R14 ;  /* 0x000000000e007343 */ /* 0x022fea0003c00000 */
.L_x_20:
[----:B------:R-:W-:-:S13]  /*1940*/  ISETP.NE.AND P0, PT, R74, 0x3, PT ;  /* 0x000000034a00780c */ /* 0x000fda0003f05270 */
[----:B------:R-:W-:Y:S05]  /*1950*/  @!P0 BRA `(.L_x_21) ;  /* 0x0000000000048947 */ /* 0x000fea0003800000 */
[----:B------:R-:W-:Y:S01]  /*1960*/  BPT.TRAP 0x1 ;  /* 0x000000040000795c */ /* 0x000fe20000300000 */
.L_x_21:
[----:B0-----:R-:W-:Y:S02]  /*1970*/  IMAD.U32 R3, RZ, RZ, UR36 ;  /* 0x00000024ff037e24 */ /* 0x001fe4000f8e00ff */
[----:B------:R-:W-:-:S03]  /*1980*/  IMAD.U32 R0, RZ, RZ, UR38 ;  /* 0x00000026ff007e24 */ /* 0x000fc6000f8e00ff */
[----:B------:R-:W-:Y:S02]  /*1990*/  LEA R3, R3, UR40, 0x3 ;  /* 0x0000002803037c11 */ /* 0x000fe4000f8e18ff */
[----:B------:R-:W-:-:S04]  /*19a0*/  SHF.L.U32 R0, R0, 0x1f, RZ ;  /* 0x0000001f00007819 */ /* 0x000fc800000006ff */
[----:B------:R0:W1:Y:S01]  /*19b0*/  SYNCS.PHASECHK.TRANS64.TRYWAIT P1, [R3+URZ], R0 ;  /* 0x00000000030075a7 */ /* 0x000062000802017f */
[----:B------:R-:W-:Y:S05]  /*19c0*/  @!P0 BRA `(.L_x_22) ;  /* 0x0000000000048947 */ /* 0x000fea0003800000 */
[----:B------:R-:W-:Y:S01]  /*19d0*/  BPT.TRAP 0x1 ;  /* 0x000000040000795c */ /* 0x000fe20000300000 */
.L_x_22:
[----:B-1----:R-:W-:Y:S05]  /*19e0*/  @P1 BRA `(.L_x_23) ;  /* 0x0000000000081947 */ /* 0x002fea0003800000 */
[----:B------:R-:W1:Y:S02]  /*19f0*/  SYNCS.PHASECHK.TRANS64.TRYWAIT P1, [R3+URZ], R0 ;  /* 0x00000000030075a7 */ /* 0x000e64000802017f */
[----:B-1----:R-:W-:Y:S05]  /*1a00*/  @!P1 BRA `(.L_x_24) ;  /* 0x0000004c00889947 */ /* 0x002fea0003800000 */
.L_x_23:
[----:B------:R-:W-:Y:S05]  /*1a10*/  WARPSYNC.ALL ;  /* 0x0000000000007948 */ /* 0x000fea0003800000 */
[----:B------:R-:W-:Y:S01]  /*1a20*/  ULEA UR9, UR36, UR46, 0xb ;  /* 0x0000002e24097291 */ /* 0x000fe2000f8e583f */
[----:B------:R-:W-:Y:S01]  /*1a30*/  WARPGROUP.ARRIVE ;  /* 0x00000000000079c5 */ /* 0x000fe20000000000 */
[----:B------:R-:W-:Y:S01]  /*1a40*/  ULEA UR8, UR36, UR47, 0xb ;  /* 0x0000002f24087291 */ /* 0x000fe2000f8e583f */
[----:B01----:R-:W-:Y:S01]  /*1a50*/  IMAD.U32 R0, RZ, RZ, UR42 ;  /* 0x0000002aff007e24 */ /* 0x003fe2000f8e00ff */
[----:B------:R-:W-:Y:S01]  /*1a60*/  UMOV UR5, 0x40000040 ;  /* 0x4000004000057882 */ /* 0x000fe20000000000 */
[----:B------:R-:W-:-:S02]  /*1a70*/  UMOV UR7, 0x40000040 ;  /* 0x4000004000077882 */ /* 0x000fc40000000000 */
[----:B------:R-:W-:Y:S01]  /*1a80*/  UMOV UR4, UR9 ;  /* 0x0000000900047c82 */ /* 0x000fe20008000000 */
[----:B------:R-:W-:Y:S01]  /*1a90*/  ISETP.GE.AND P1, PT, R0, 0x1, PT ;  /* 0x000000010000780c */ /* 0x000fe20003f26270 */
[----:B------:R-:W-:Y:S02]  /*1aa0*/  UMOV UR6, UR8 ;  /* 0x0000000800067c82 */ /* 0x000fe40008000000 */
[----:B------:R-:W-:Y:S01]  /*1ab0*/  HGMMA.64x64x8.F32.TF32 R24, gdesc[UR4], RZ, !UPT, gsb0 ;  /* 0x04e00000041879f0 */ /* 0x000fe2000c0028ff */
[----:B------:R-:W-:Y:S02]  /*1ac0*/  UIADD3 UR4, UR9, 0x2, URZ ;  /* 0x0000000209047890 */ /* 0x000fe4000fffe03f */
[----:B------:R-:W-:Y:S01]  /*1ad0*/  UIADD3 UR6, UR8, 0x2, URZ ;  /* 0x0000000208067890 */ /* 0x000fe2000fffe03f */
[----:B------:R-:W-:Y:S01]  /*1ae0*/  UMOV UR5, 0x40000040 ;  /* 0x4000004000057882 */ /* 0x000fe20000000000 */
[----:B------:R-:W-:Y:S01]  /*1af0*/  UMOV UR7, 0x40000040 ;  /* 0x4000004000077882 */ /* 0x000fe20000000000 */
[----:B------:R-:W-:-:S02]  /*1b00*/  WARPGROUP.DEPBAR.LE gsb0, 0x0 ;  /* 0x00008000000079c5 */ /* 0x000fc40000010000 */
[----:B------:R-:W-:-:S06]  /*1b10*/  WARPGROUP.ARRIVE ;  /* 0x00000000000079c5 */ /* 0x000fcc0000000000 */
[----:B------:R-:W-:Y:S01]  /*1b20*/  HGMMA.64x64x8.F32.TF32 R24, gdesc[UR4], R24, gsb0 ;  /* 0x04e00000041879f0 */ /* 0x000fe20008002818 */
[----:B------:R-:W-:Y:S02]  /*1b30*/  UIADD3 UR4, UR9, 0x4, URZ ;  /* 0x0000000409047890 */ /* 0x000fe4000fffe03f */
[----:B------:R-:W-:Y:S01]  /*1b40*/  UIADD3 UR6, UR8, 0x4, URZ ;  /* 0x0000000408067890 */ /* 0x000fe2000fffe03f */
[----:B------:R-:W-:Y:S01]  /*1b50*/  UMOV UR5, 0x40000040 ;  /* 0x4000004000057882 */ /* 0x000fe20000000000 */
[----:B------:R-:W-:Y:S01]  /*1b60*/  UMOV UR7, 0x40000040 ;  /* 0x4000004000077882 */ /* 0x000fe20000000000 */
[----:B------:R-:W-:Y:S02]  /*1b70*/  WARPGROUP.DEPBAR.LE gsb0, 0x0 ;  /* 0x00008000000079c5 */ /* 0x000fe40000010000 */
        /* <DEDUP_REMOVED lines=92> */
[----:B------:R-:W-:Y:S03]  /*2140*/  HGMMA.64x64x8.F32.TF32 R24, gdesc[UR4], R24, gsb0 ;  /* 0x04e00000041879f0 */ /* 0x000fe60008002818 */
[----:B------:R-:W-:Y:S02]  /*2150*/  WARPGROUP.DEPBAR.LE gsb0, 0x0 ;  /* 0x00008000000079c5 */ /* 0x000fe40000010000 */
[----:B------:R-:W-:Y:S05]  /*2160*/  @!P1 BRA `(.L_x_25) ;  /* 0x0000000800649947 */ /* 0x000fea0003800000 */
[----:B------:R-:W-:Y:S01]  /*2170*/  UIADD3 UR4, UR36, 0x1, URZ ;  /* 0x0000000124047890 */ /* 0x000fe2000fffe03f */
[----:B------:R-:W-:Y:S02]  /*2180*/  IMAD.U32 R0, RZ, RZ, UR42 ;  /* 0x0000002aff007e24 */ /* 0x000fe4000f8e00ff */
[----:B------:R-:W-:Y:S01]  /*2190*/  IMAD.U32 R3, RZ, RZ, UR36 ;  /* 0x00000024ff037e24 */ /* 0x000fe2000f8e00ff */
[----:B------:R-:W-:-:S04]  /*21a0*/  UISETP.NE.AND UP0, UPT, UR4, 0x3, UPT ;  /* 0x000000030400788c */ /* 0x000fc8000bf05270 */
[----:B------:R-:W-:Y:S02]  /*21b0*/  USEL UR5, URZ, 0x1, UP0 ;  /* 0x000000013f057887 */ /* 0x000fe40008000000 */
[----:B------:R-:W-:Y:S02]  /*21c0*/  USEL UR4, UR4, URZ, UP0 ;  /* 0x0000003f04047287 */ /* 0x000fe40008000000 */
[----:B------:R-:W-:-:S06]  /*21d0*/  ULOP3.LUT UR5, UR38, UR5, URZ, 0x3c, !UPT ;  /* 0x0000000526057292 */ /* 0x000fcc000f8e3c3f */
[----:B------:R-:W-:-:S07]  /*21e0*/  IMAD.U32 R6, RZ, RZ, UR5 ;  /* 0x00000005ff067e24 */ /* 0x000fce000f8e00ff */
.L_x_32:
[----:B------:R-:W-:Y:S05]  /*21f0*/  @!P0 BRA `(.L_x_26) ;  /* 0x0000000000048947 */ /* 0x000fea0003800000 */
[----:B------:R-:W-:Y:S01]  /*2200*/  BPT.TRAP 0x1 ;  /* 0x000000040000795c */ /* 0x000fe20000300000 */
.L_x_26:
[----:B------:R-:W-:Y:S01]  /*2210*/  ULEA UR5, UR4, UR40, 0x3 ;  /* 0x0000002804057291 */ /* 0x000fe2000f8e183f */
[----:B------:R-:W-:-:S08]  /*2220*/  SHF.L.U32 R4, R6, 0x1f, RZ ;  /* 0x0000001f06047819 */ /* 0x000fd000000006ff */
[----:B------:R0:W1:Y:S01]  /*2230*/  SYNCS.PHASECHK.TRANS64.TRYWAIT P1, [UR5], R4 ;  /* 0x00000004ff0075a7 */ /* 0x0000620008020145 */
[----:B------:R-:W-:Y:S05]  /*2240*/  @!P0 BRA `(.L_x_27) ;  /* 0x0000000000048947 */ /* 0x000fea0003800000 */
[----:B------:R-:W-:Y:S01]  /*2250*/  BPT.TRAP 0x1 ;  /* 0x000000040000795c */ /* 0x000fe20000300000 */
.L_x_27:
[----:B-1----:R-:W-:Y:S05]  /*2260*/  @P1 BRA `(.L_x_28) ;  /* 0x0000000000081947 */ /* 0x002fea0003800000 */
[----:B------:R-:W1:Y:S02]  /*2270*/  SYNCS.PHASECHK.TRANS64.TRYWAIT P1, [UR5], R4 ;  /* 0x00000004ff0075a7 */ /* 0x000e640008020145 */
[----:B-1----:R-:W-:Y:S05]  /*2280*/  @!P1 BRA `(.L_x_29) ;  /* 0x00000044007c9947 */ /* 0x002fea0003800000 */
.L_x_28:
[----:B------:R-:W-:Y:S01]  /*2290*/  ULEA UR5, UR4, UR47, 0xb ;  /* 0x0000002f04057291 */ /* 0x000fe2000f8e583f */
[----:B------:R-:W-:Y:S01]  /*22a0*/  WARPGROUP.ARRIVE ;  /* 0x00000000000079c5 */ /* 0x000fe20000000000 */
[----:B------:R-:W-:Y:S01]  /*22b0*/  ULEA UR6, UR4, UR46, 0xb ;  /* 0x0000002e04067291 */ /* 0x000fe2000f8e583f */
[----:B------:R-:W-:Y:S01]  /*22c0*/  UMOV UR11, 0x40000040 ;  /* 0x40000040000b7882 */ /* 0x000fe20000000000 */
[----:B------:R-:W-:-:S03]  /*22d0*/  UMOV UR9, 0x40000040 ;  /* 0x4000004000097882 */ /* 0x000fc60000000000 */
[----:B------:R-:W-:Y:S02]  /*22e0*/  UMOV UR10, UR5 ;  /* 0x00000005000a7c82 */ /* 0x000fe40008000000 */
[----:B------:R-:W-:Y:S02]  /*22f0*/  UMOV UR8, UR6 ;  /* 0x0000000600087c82 */ /* 0x000fe40008000000 */
[----:B------:R-:W-:Y:S01]  /*2300*/  HGMMA.64x64x8.F32.TF32 R24, gdesc[UR8], R24, gsb0 ;  /* 0x04e00000081879f0 */ /* 0x000fe20008002818 */
        /* <DEDUP_REMOVED lines=107> */
[----:B------:R-:W-:Y:S01]  /*29c0*/  BPT.TRAP 0x1 ;  /* 0x000000040000795c */ /* 0x000fe20000300000 */
.L_x_30:
[----:B------:R-:W-:-:S13]  /*29d0*/  ISETP.NE.AND P1, PT, R57, RZ, PT ;  /* 0x000000ff3900720c */ /* 0x000fda0003f25270 */
[----:B01----:R-:W-:-:S05]  /*29e0*/  @P1 LEA R4, R3, UR40, 0x3 ;  /* 0x0000002803041c11 */ /* 0x003fca000f8e18ff */
[----:B------:R-:W-:-:S05]  /*29f0*/  @P1 VIADD R5, R4, 0x18 ;  /* 0x0000001804051836 */ /* 0x000fca0000000000 */
[----:B------:R-:W-:-:S04]  /*2a00*/  @P1 PRMT R5, R56, 0x654, R5 ;  /* 0x0000065438051816 */ /* 0x000fc80000000005 */
[----:B------:R0:W-:Y:S01]  /*2a10*/  @P1 SYNCS.ARRIVE.TRANS64.RED.A1T0 RZ, [R5+URZ], RZ ;  /* 0x000000ff05ff19a7 */ /* 0x0001e2000810043f */
[----:B------:R-:W-:-:S13]  /*2a20*/  ISETP.GT.U32.AND P1, PT, R23, 0x1, PT ;  /* 0x000000011700780c */ /* 0x000fda0003f24070 */
[----:B0-----:R-:W-:Y:S05]  /*2a30*/  @P1 BRA `(.L_x_31) ;  /* 0x0000000000041947 */ /* 0x001fea0003800000 */
[----:B------:R-:W-:Y:S01]  /*2a40*/  BPT.TRAP 0x1 ;  /* 0x000000040000795c */ /* 0x000fe20000300000 */
.L_x_31:
[----:B------:R-:W-:Y:S01]  /*2a50*/  UIADD3 UR4, UR4, 0x1, URZ ;  /* 0x0000000104047890 */ /* 0x000fe2000fffe03f */
[C---:B------:R-:W-:Y:S01]  /*2a60*/  ISETP.GT.AND P2, PT, R0.reuse, 0x1, PT ;  /* 0x000000010000780c */ /* 0x040fe20003f44270 */
[----:B------:R-:W-:Y:S02]  /*2a70*/  VIADD R3, R3, 0x1 ;  /* 0x0000000103037836 */ /* 0x000fe40000000000 */
[----:B------:R-:W-:Y:S01]  /*2a80*/  UISETP.NE.AND UP0, UPT, UR4, 0x3, UPT ;  /* 0x000000030400788c */ /* 0x000fe2000bf05270 */
[----:B------:R-:W-:Y:S02]  /*2a90*/  VIADD R0, R0, 0xffffffff ;  /* 0xffffffff00007836 */ /* 0x000fe40000000000 */
[C---:B------:R-:W-:Y:S01]  /*2aa0*/  ISETP.NE.AND P1, PT, R3.reuse, 0x3, PT ;  /* 0x000000030300780c */ /* 0x040fe20003f25270 */
[----:B------:R-:W-:Y:S02]  /*2ab0*/  USEL UR5, URZ, 0x1, UP0 ;  /* 0x000000013f057887 */ /* 0x000fe40008000000 */
[----:B------:R-:W-:Y:S01]  /*2ac0*/  USEL UR4, UR4, URZ, UP0 ;  /* 0x0000003f04047287 */ /* 0x000fe20008000000 */
[----:B------:R-:W-:-:S03]  /*2ad0*/  SEL R3, R3, RZ, P1 ;  /* 0x000000ff03037207 */ /* 0x000fc60000800000 */
[----:B------:R-:W-:Y:S01]  /*2ae0*/  LOP3.LUT R6, R6, UR5, RZ, 0x3c, !PT ;  /* 0x0000000506067c12 */ /* 0x000fe2000f8e3cff */
[----:B------:R-:W-:Y:S07]  /*2af0*/  @P2 BRA `(.L_x_32) ;  /* 0xfffffff400bc2947 */ /* 0x000fee000383ffff */
.L_x_25:
[----:B------:R-:W0:Y:S01]  /*2b00*/  LDC R0, c[0x0][0x28c] ;  /* 0x0000a300ff007b82 */ /* 0x000e220000000800 */
[----:B------:R-:W-:-:S04]  /*2b10*/  IMAD.U32 R3, RZ, RZ, UR44 ;  /* 0x0000002cff037e24 */ /* 0x000fc8000f8e00ff */
[----:B------:R1:W-:Y:S01]  /*2b20*/  SYNCS.ARRIVE.TRANS64.A1T0 RZ, [R3+UR41], RZ ;  /* 0x000000ff03ff79a7 */ /* 0x0003e20008100029 */
[----:B0-----:R-:W-:-:S13]  /*2b30*/  ISETP.GE.AND P1, PT, R0, 0x1, PT ;  /* 0x000000010000780c */ /* 0x001fda0003f26270 */
[----:B-1----:R-:W-:Y:S05]  /*2b40*/  @!P1 BRA `(.L_x_33) ;  /* 0x0000000000449947 */ /* 0x002fea0003800000 */
[----:B------:R-:W-:Y:S05]  /*2b50*/  @!P0 BRA `(.L_x_34) ;  /* 0x0000000000048947 */ /* 0x000fea0003800000 */
[----:B------:R-:W-:Y:S01]  /*2b60*/  BPT.TRAP 0x1 ;  /* 0x000000040000795c */ /* 0x000fe20000300000 */
.L_x_34:
[----:B------:R-:W-:-:S13]  /*2b70*/  ISETP.NE.AND P0, PT, R57, RZ, PT ;  /* 0x000000ff3900720c */ /* 0x000fda0003f05270 */
[----:B------:R-:W-:-:S05]  /*2b80*/  VOTEU.ANY UP0, P0 ;  /* 0x00000000003f7886 */ /* 0x000fca0000000100 */
[----:B------:R-:W-:-:S06]  /*2b90*/  @UP0 UIADD3 UR4, UR36, UR42, URZ ;  /* 0x0000002a24040290 */ /* 0x000fcc000fffe03f */
[----:B------:R-:W-:Y:S02]  /*2ba0*/  IMAD.U32 R4, RZ, RZ, UR4 ;  /* 0x00000004ff047e24 */ /* 0x000fe4000f8e00ff */
[----:B------:R-:W-:Y:S02]  /*2bb0*/  IMAD.U32 R3, RZ, RZ, UR4 ;  /* 0x00000004ff037e24 */ /* 0x000fe4000f8e00ff */
[----:B------:R-:W-:-:S05]  /*2bc0*/  @P0 IMAD.WIDE.U32 R4, R4, -0x55555555, RZ ;  /* 0xaaaaaaab04040825 */ /* 0x000fca00078e00ff */
[----:B------:R-:W-:-:S05]  /*2bd0*/  @P0 SHF.R.U32.HI R0, RZ, 0x1, R5 ;  /* 0x00000001ff000819 */ /* 0x000fca0000011605 */
[----:B------:R-:W-:-:S05]  /*2be0*/  @P0 IMAD R0, R0, -0x3, R3 ;  /* 0xfffffffd00000824 */ /* 0x000fca00078e0203 */
[----:B------:R-:W-:-:S05]  /*2bf0*/  @P0 LEA R0, R0, UR40, 0x3 ;  /* 0x0000002800000c11 */ /* 0x000fca000f8e18ff */
[----:B------:R-:W-:-:S05]  /*2c00*/  @P0 VIADD R3, R0, 0x18 ;  /* 0x0000001800030836 */ /* 0x000fca0000000000 */
[----:B------:R-:W-:-:S04]  /*2c10*/  @P0 PRMT R3, R56, 0x654, R3 ;  /* 0x0000065438030816 */ /* 0x000fc80000000003 */
[----:B------:R0:W-:Y:S01]  /*2c20*/  @P0 SYNCS.ARRIVE.TRANS64.RED.A1T0 RZ, [R3+URZ], RZ ;  /* 0x000000ff03ff09a7 */ /* 0x0001e2000810043f */
[----:B------:R-:W-:-:S13]  /*2c30*/  ISETP.GT.U32.AND P0, PT, R23, 0x1, PT ;  /* 0x000000011700780c */ /* 0x000fda0003f04070 */
[----:B0-----:R-:W-:Y:S05]  /*2c40*/  @P0 BRA `(.L_x_33) ;  /* 0x0000000000040947 */ /* 0x001fea0003800000 */
[----:B------:R-:W-:Y:S01]  /*2c50*/  BPT.TRAP 0x1 ;  /* 0x000000040000795c */ /* 0x000fe20000300000 */
.L_x_33:
[----:B------:R-:W-:Y:S01]  /*2c60*/  SHF.L.U32 R0, R75, 0x1f, RZ ;  /* 0x0000001f4b007819 */ /* 0x000fe200000006ff */
[----:B------:R-:W-:Y:S01]  /*2c70*/  UIADD3 UR36, UR36, UR39, URZ ;  /* 0x0000002724247290 */ /* 0x000fe2000fffe03f */
[----:B------:R-:W-:Y:S01]  /*2c80*/  SHF.R.S32.HI R9, RZ, 0x1f, R19 ;  /* 0x0000001fff097819 */ /* 0x000fe20000011413 */
[----:B------:R-:W-:Y:S01]  /*2c90*/  UISETP.GE.U32.AND UP1, UPT, UR39, 0x3, UPT ;  /* 0x000000032700788c */ /* 0x000fe2000bf26070 */
[----:B------:R-:W0:Y:S01]  /*2ca0*/  SYNCS.PHASECHK.TRANS64.TRYWAIT P0, [UR43+0x8], R0 ;  /* 0x00000800ff0075a7 */ /* 0x000e22000800016b */
[----:B------:R-:W-:-:S04]  /*2cb0*/  UISETP.GT.U32.AND UP0, UPT, UR36, 0x2, UPT ;  /* 0x000000022400788c */ /* 0x000fc8000bf04070 */
[----:B------:R-:W-:-:S04]  /*2cc0*/  UISETP.LT.U32.AND UP0, UPT, UR39, 0x3, UP0 ;  /* 0x000000032700788c */ /* 0x000fc80008701070 */
[----:B------:R-:W-:Y:S02]  /*2cd0*/  USEL UR6, URZ, 0x1, !UP0 ;  /* 0x000000013f067887 */ /* 0x000fe4000c000000 */
[----:B------:R-:W-:Y:S02]  /*2ce0*/  @UP1 UIMAD.WIDE.U32 UR4, UR36, -0x55555555, URZ ;  /* 0xaaaaaaab240418a5 */ /* 0x000fe4000f8e003f */
[----:B------:R-:W-:Y:S02]  /*2cf0*/  ULOP3.LUT UR38, UR38, UR6, URZ, 0x3c, !UPT ;  /* 0x0000000626267292 */ /* 0x000fe4000f8e3c3f */
[----:B------:R-:W-:-:S04]  /*2d00*/  @UP1 USHF.R.U32.HI UR4, URZ, 0x1, UR5 ;  /* 0x000000013f041899 */ /* 0x000fc80008011605 */
[----:B------:R-:W-:Y:S01]  /*2d10*/  @UP1 ULOP3.LUT UR38, UR38, 0x1, UR4, 0x78, !UPT ;  /* 0x0000000126261892 */ /* 0x000fe2000f8e7804 */
[----:B0-----:R-:W-:Y:S11]  /*2d20*/  @!P0 BRA `(.L_x_35) ;  /* 0x0000003800ec8947 */ /* 0x001ff60003800000 */
.L_x_124:
[----:B------:R-:W-:Y:S01]  /*2d30*/  ULDC.64 UR4, c[0x0][0x5d0] ;  /* 0x0001740000047ab9 */ /* 0x000fe20000000a00 */
[----:B------:R-:W-:Y:S01]  /*2d40*/  ULDC UR6, c[0x0][0x284] ;  /* 0x0000a10000067ab9 */ /* 0x000fe20000000800 */
[----:B0-----:R-:W-:Y:S02]  /*2d50*/  IMAD R0, R9, UR4, RZ ;  /* 0x0000000409007c24 */ /* 0x001fe4000f8e02ff */
[----:B------:R-:W-:Y:S02]  /*2d60*/  IMAD.SHL.U32 R12, R18, 0x40, RZ ;  /* 0x00000040120c7824 */ /* 0x000fe400078e00ff */
[C---:B------:R-:W-:Y:S02]  /*2d70*/  IMAD R3, R19.reuse, UR5, R0 ;  /* 0x0000000513037c24 */ /* 0x040fe4000f8e0200 */
[----:B------:R-:W-:Y:S01]  /*2d80*/  IMAD.SHL.U32 R0, R22, 0x40, RZ ;  /* 0x0000004016007824 */ /* 0x000fe200078e00ff */
[----:B------:R-:W-:Y:S01]  /*2d90*/  SHF.R.S32.HI R13, RZ, 0x1f, R12 ;  /* 0x0000001fff0d7819 */ /* 0x000fe2000001140c */
[----:B------:R-:W-:Y:S01]  /*2da0*/  IMAD.WIDE.U32 R4, R19, UR4, R62 ;  /* 0x0000000413047c25 */ /* 0x000fe2000f8e003e */
[----:B------:R-:W-:-:S02]  /*2db0*/  ULDC.64 UR4, c[0x0][0x5c8] ;  /* 0x0001720000047ab9 */ /* 0x000fc40000000a00 */
[----:B------:R-:W-:Y:S01]  /*2dc0*/  ISETP.GE.AND P0, PT, R0, UR6, PT ;  /* 0x0000000600007c0c */ /* 0x000fe2000bf06270 */
[----:B------:R-:W-:Y:S01]  /*2dd0*/  ULDC UR6, c[0x0][0x288] ;  /* 0x0000a20000067ab9 */ /* 0x000fe20000000800 */
[----:B------:R-:W-:Y:S01]  /*2de0*/  IADD3 R4, P1, R12, R4, RZ ;  /* 0x000000040c047210 */ /* 0x000fe20007f3e0ff */
[----:B------:R-:W-:Y:S01]  /*2df0*/  IMAD.WIDE R20, R22, 0x40, R60 ;  /* 0x0000004016147825 */ /* 0x000fe200078e023c */
[----:B------:R-:W-:Y:S02]  /*2e00*/  ISETP.GE.OR P0, PT, R12, UR6, P0 ;  /* 0x000000060c007c0c */ /* 0x000fe40008706670 */
[----:B------:R-:W-:Y:S01]  /*2e10*/  IADD3.X R5, R13, R5, R3, P1, !PT ;  /* 0x000000050d057210 */ /* 0x000fe20000ffe403 */
[----:B------:R-:W-:-:S04]  /*2e20*/  IMAD R7, R21, UR4, RZ ;  /* 0x0000000415077c24 */ /* 0x000fc8000f8e02ff */
[C---:B------:R-:W-:Y:S02]  /*2e30*/  IMAD R7, R20.reuse, UR5, R7 ;  /* 0x0000000514077c24 */ /* 0x040fe4000f8e0207 */
[----:B------:R-:W-:-:S04]  /*2e40*/  IMAD.WIDE.U32 R72, R20, UR4, R4 ;  /* 0x0000000414487c25 */ /* 0x000fc8000f8e0004 */
[----:B------:R-:W-:Y:S05]  /*2e50*/  @P0 BRA `(.L_x_36) ;  /* 0x0000002000540947 */ /* 0x000fea0003800000 */
[----:B-----5:R-:W-:Y:S01]  /*2e60*/  FSETP.NEU.AND P1, PT, R59, RZ, PT ;  /* 0x000000ff3b00720b */ /* 0x020fe20003f2d000 */
[----:B------:R-:W-:Y:S01]  /*2e70*/  IMAD.IADD R22, R67, 0x1, -R12 ;  /* 0x0000000143167824 */ /* 0x000fe200078e0a0c */
[----:B------:R-:W-:Y:S01]  /*2e80*/  BSSY B0, `(.L_x_36) ;  /* 0x0000212000007945 */ /* 0x000fe20003800000 */
[----:B------:R-:W-:Y:S02]  /*2e90*/  IMAD.IADD R0, R71, 0x1, -R0 ;  /* 0x0000000147007824 */ /* 0x000fe400078e0a00 */
[----:B------:R-:W-:Y:S01]  /*2ea0*/  IMAD.IADD R7, R73, 0x1, R7 ;  /* 0x0000000149077824 */ /* 0x000fe200078e0207 */
[----:B------:R-:W-:-:S04]  /*2eb0*/  ISETP.GT.AND P0, PT, R22, RZ, PT ;  /* 0x000000ff1600720c */ /* 0x000fc80003f04270 */
[----:B------:R-:W-:-:S03]  /*2ec0*/  ISETP.GT.AND P2, PT, R0, RZ, P0 ;  /* 0x000000ff0000720c */ /* 0x000fc60000744270 */
[----:B------:R-:W-:Y:S10]  /*2ed0*/  @!P1 BRA `(.L_x_37) ;  /* 0x0000001400d89947 */ /* 0x000ff40003800000 */
[----:B------:R-:W0:Y:S01]  /*2ee0*/  LDC.64 R76, c[0x0][0x5b8] ;  /* 0x00016e00ff4c7b82 */ /* 0x000e220000000a00 */
[----:B------:R-:W-:-:S07]  /*2ef0*/  ULDC.64 UR4, c[0x0][0x5c0] ;  /* 0x0001700000047ab9 */ /* 0x000fce0000000a00 */
[----:B------:R-:W1:Y:S08]  /*2f00*/  LDC.64 R78, c[0x0][0x5b0] ;  /* 0x00016c00ff4e7b82 */ /* 0x000e700000000a00 */
[----:B------:R-:W2:Y:S01]  /*2f10*/  LDC.64 R80, c[0x0][0x5a8] ;  /* 0x00016a00ff507b82 */ /* 0x000ea20000000a00 */
[-C--:B0-----:R-:W-:Y:S02]  /*2f20*/  IMAD R6, R9, R76.reuse, RZ ;  /* 0x0000004c09067224 */ /* 0x081fe400078e02ff */
[----:B------:R-:W-:-:S04]  /*2f30*/  IMAD.WIDE.U32 R4, R19, R76, R62 ;  /* 0x0000004c13047225 */ /* 0x000fc800078e003e */
[----:B------:R-:W-:Y:S01]  /*2f40*/  IMAD R73, R19, R77, R6 ;  /* 0x0000004d13497224 */ /* 0x000fe200078e0206 */
[----:B------:R-:W-:Y:S01]  /*2f50*/  IADD3 R8, P1, R12, R4, RZ ;  /* 0x000000040c087210 */ /* 0x000fe20007f3e0ff */
[----:B-1----:R-:W-:-:S03]  /*2f60*/  IMAD R3, R21, R78, RZ ;  /* 0x0000004e15037224 */ /* 0x002fc600078e02ff */
[----:B------:R-:W-:Y:S01]  /*2f70*/  IADD3.X R9, R13, R5, R73, P1, !PT ;  /* 0x000000050d097210 */ /* 0x000fe20000ffe449 */
[C---:B------:R-:W-:Y:S02]  /*2f80*/  IMAD R21, R20.reuse, R79, R3 ;  /* 0x0000004f14157224 */ /* 0x040fe400078e0203 */
[----:B------:R-:W-:-:S04]  /*2f90*/  IMAD.WIDE.U32 R4, R20, R78, R8 ;  /* 0x0000004e14047225 */ /* 0x000fc800078e0008 */
[----:B------:R-:W-:Y:S01]  /*2fa0*/  IMAD.IADD R3, R5, 0x1, R21 ;  /* 0x0000000105037824 */ /* 0x000fe200078e0215 */
[----:B--2---:R-:W-:-:S04]  /*2fb0*/  LEA R10, P1, R4, R80, 0x2 ;  /* 0x00000050040a7211 */ /* 0x004fc800078210ff */
[----:B------:R-:W-:-:S05]  /*2fc0*/  LEA.HI.X R11, R4, R81, R3, 0x2, P1 ;  /* 0x00000051040b7211 */ /* 0x000fca00008f1403 */
[----:B------:R0:W2:Y:S01]  /*2fd0*/  @P2 LDG.E.LTC128B R3, desc[UR48][R10.64] ;  /* 0x000000300a032981 */ /* 0x0000a2000c1e1920 */
[----:B------:R-:W-:Y:S01]  /*2fe0*/  IMAD.WIDE.U32 R4, R20, R78, R12 ;  /* 0x0000004e14047225 */ /* 0x000fe200078e000c */
[----:B------:R-:W-:Y:S01]  /*2ff0*/  LEA R6, P3, R72, UR4, 0x2 ;  /* 0x0000000448067c11 */ /* 0x000fe2000f8610ff */
[----:B------:R-:W-:Y:S01]  /*3000*/  BSSY B1, `(.L_x_38) ;  /* 0x0000014000017945 */ /* 0x000fe20003800000 */
[----:B------:R-:W-:Y:S02]  /*3010*/  IADD3 R14, P1, R62, R4, RZ ;  /* 0x000000043e0e7210 */ /* 0x000fe40007f3e0ff */
[----:B------:R-:W-:Y:S02]  /*3020*/  LEA.HI.X R7, R72, UR5, R7, 0x2, P3 ;  /* 0x0000000548077c11 */ /* 0x000fe400098f1407 */
[----:B------:R-:W-:Y:S01]  /*3030*/  IADD3.X R15, R63, R21, R5, P1, !PT ;  /* 0x000000153f0f7210 */ /* 0x000fe20000ffe405 */
[----:B0-----:R-:W-:Y:S01]  /*3040*/  IMAD.SHL.U32 R10, R78, 0x8, RZ ;  /* 0x000000084e0a7824 */ /* 0x001fe200078e00ff */
[----:B------:R-:W-:-:S02]  /*3050*/  ISETP.GT.AND P1, PT, R22, 0x1, PT ;  /* 0x000000011600780c */ /* 0x000fc40003f24270 */
[----:B------:R-:W-:Y:S01]  /*3060*/  SHF.L.U64.HI R11, R78, 0x3, R79 ;  /* 0x000000034e0b7819 */ /* 0x000fe2000001024f */
[----:B------:R-:W-:Y:S01]  /*3070*/  IMAD.WIDE.U32 R14, R19, R76, R14 ;  /* 0x0000004c130e7225 */ /* 0x000fe200078e000e */
[----:B------:R-:W-:-:S03]  /*3080*/  ISETP.GT.AND P3, PT, R0, RZ, P1 ;  /* 0x000000ff0000720c */ /* 0x000fc60000f64270 */
[----:B------:R-:W-:Y:S01]  /*3090*/  IMAD.WIDE.U32 R10, R20, R78, R10 ;  /* 0x0000004e140a7225 */ /* 0x000fe200078e000a */
[----:B--2---:R-:W-:-:S05]  /*30a0*/  LOP3.LUT R4, R3, 0xffffe000, RZ, 0xc0, !PT ;  /* 0xffffe00003047812 */ /* 0x004fca00078ec0ff */
[----:B------:R-:W-:Y:S01]  /*30b0*/  FMUL R5, R4, R59 ;  /* 0x0000003b04057220 */ /* 0x000fe20000400000 */
[----:B------:R-:W-:-:S03]  /*30c0*/  LEA R4, P4, R14, R80, 0x2 ;  /* 0x000000500e047211 */ /* 0x000fc600078810ff */
[----:B------:R-:W-:Y:S01]  /*30d0*/  FFMA R77, R24, R58, R5 ;  /* 0x0000003a184d7223 */ /* 0x000fe20000000005 */
[----:B------:R-:W-:-:S04]  /*30e0*/  IMAD.IADD R5, R73, 0x1, R15 ;  /* 0x0000000149057824 */ /* 0x000fc800078e020f */
[----:B------:R-:W-:Y:S02]  /*30f0*/  F2FP.TF32.F32.PACK_B R77, R77 ;  /* 0x0000004dff4d723e */ /* 0x000fe400024050ff */
[----:B------:R-:W-:-:S03]  /*3100*/  LEA.HI.X R5, R14, R81, R5, 0x2, P4 ;  /* 0x000000510e057211 */ /* 0x000fc600020f1405 */
[----:B------:R0:W-:Y:S01]  /*3110*/  @P2 STG.E desc[UR48][R6.64], R77 ;  /* 0x0000004d06002986 */ /* 0x0001e2000c101930 */
[----:B------:R-:W-:Y:S05]  /*3120*/  @!P3 BRA `(.L_x_39) ;  /* 0x000000000004b947 */ /* 0x000fea0003800000 */
[----:B------:R1:W5:Y:S02]  /*3130*/  LDG.E.LTC128B R3, desc[UR48][R4.64+0x4] ;  /* 0x0000043004037981 */ /* 0x000364000c1e1920 */
.L_x_39:
[----:B------:R-:W-:Y:S05]  /*3140*/  BSYNC B1 ;  /* 0x0000000000017941 */ /* 0x000fea0003800000 */
.L_x_38:
[----:B-----5:R-:W-:Y:S01]  /*3150*/  LOP3.LUT R14, R3, 0xffffe000, RZ, 0xc0, !PT ;  /* 0xffffe000030e7812 */ /* 0x020fe200078ec0ff */
[----:B------:R-:W-:Y:S01]  /*3160*/  IMAD.IADD R21, R21, 0x1, R11 ;  /* 0x0000000115157824 */ /* 0x000fe200078e020b */
[----:B------:R-:W-:Y:S01]  /*3170*/  IADD3 R8, P2, R8, R10, RZ ;  /* 0x0000000a08087210 */ /* 0x000fe20007f5e0ff */
[----:B------:R-:W-:Y:S01]  /*3180*/  IMAD.MOV.U32 R18, RZ, RZ, R3 ;  /* 0x000000ffff127224 */ /* 0x000fe200078e0003 */
[----:B------:R-:W-:Y:S01]  /*3190*/  ISETP.GT.AND P0, PT, R0, 0x8, P0 ;  /* 0x000000080000780c */ /* 0x000fe20000704270 */
[----:B------:R-:W-:Y:S02]  /*31a0*/  FMUL R14, R14, R59 ;  /* 0x0000003b0e0e7220 */ /* 0x000fe40000400000 */
[----:B------:R-:W-:Y:S02]  /*31b0*/  IMAD.X R9, R21, 0x1, R9, P2 ;  /* 0x0000000115097824 */ /* 0x000fe400010e0609 */
[----:B------:R-:W-:Y:S01]  /*31c0*/  FFMA R25, R25, R58, R14 ;  /* 0x0000003a19197223 */ /* 0x000fe2000000000e */
[----:B------:R-:W-:-:S04]  /*31d0*/  LEA R14, P2, R8, R80, 0x2 ;  /* 0x00000050080e7211 */ /* 0x000fc800078410ff */
[----:B------:R-:W-:Y:S02]  /*31e0*/  F2FP.TF32.F32.PACK_B R25, R25 ;  /* 0x00000019ff19723e */ /* 0x000fe400024050ff */
[----:B------:R-:W-:-:S03]  /*31f0*/  LEA.HI.X R15, R8, R81, R9, 0x2, P2 ;  /* 0x00000051080f7211 */ /* 0x000fc600010f1409 */
[----:B------:R2:W-:Y:S04]  /*3200*/  @P3 STG.E desc[UR48][R6.64+0x4], R25 ;  /* 0x0000041906003986 */ /* 0x0005e8000c101930 */
[----:B------:R-:W3:Y:S01]  /*3210*/  @P0 LDG.E.LTC128B R18, desc[UR48][R14.64] ;  /* 0x000000300e120981 */ /* 0x000ee2000c1e1920 */
[----:B------:R-:W-:Y:S01]  /*3220*/  IADD3 R12, P2, P3, R62, R10, R12 ;  /* 0x0000000a3e0c7210 */ /* 0x000fe20007b5e00c */
[----:B------:R-:W-:Y:S01]  /*3230*/  BSSY B1, `(.L_x_40) ;  /* 0x0000011000017945 */ /* 0x000fe20003800000 */
[C---:B------:R-:W-:Y:S02]  /*3240*/  SHF.L.U64.HI R9, R64.reuse, 0x2, R65 ;  /* 0x0000000240097819 */ /* 0x040fe40000010241 */
[----:B------:R-:W-:Y:S02]  /*3250*/  IADD3.X R13, R63, R21, R13, P2, P3 ;  /* 0x000000153f0d7210 */ /* 0x000fe400017e640d */
[----:B------:R-:W-:-:S02]  /*3260*/  LEA R10, P2, R64, R6, 0x2 ;  /* 0x00000006400a7211 */ /* 0x000fc400078410ff */
[----:B------:R-:W-:Y:S01]  /*3270*/  ISETP.GT.AND P1, PT, R0, 0x8, P1 ;  /* 0x000000080000780c */ /* 0x000fe20000f24270 */
[----:B------:R-:W-:-:S04]  /*3280*/  IMAD.WIDE.U32 R12, R19, R76, R12 ;  /* 0x0000004c130c7225 */ /* 0x000fc800078e000c */
[----:B------:R-:W-:Y:S01]  /*3290*/  IMAD.X R11, R9, 0x1, R7, P2 ;  /* 0x00000001090b7824 */ /* 0x000fe200010e0607 */
[----:B---3--:R-:W-:-:S05]  /*32a0*/  LOP3.LUT R8, R18, 0xffffe000, RZ, 0xc0, !PT ;  /* 0xffffe00012087812 */ /* 0x008fca00078ec0ff */
        /* <DEDUP_REMOVED lines=9> */
.L_x_41:
[----:B------:R-:W-:Y:S05]  /*3340*/  BSYNC B1 ;  /* 0x0000000000017941 */ /* 0x000fea0003800000 */
.L_x_40:
[----:B-----5:R-:W-:Y:S01]  /*3350*/  LOP3.LUT R12, R18, 0xffffe000, RZ, 0xc0, !PT ;  /* 0xffffe000120c7812 */ /* 0x020fe200078ec0ff */
[----:B------:R-:W-:Y:S01]  /*3360*/  BSSY B1, `(.L_x_42) ;  /* 0x0000009000017945 */ /* 0x000fe20003800000 */
[----:B------:R-:W-:-:S03]  /*3370*/  ISETP.GT.AND P0, PT, R22, 0x8, PT ;  /* 0x000000081600780c */ /* 0x000fc60003f04270 */
[----:B------:R-:W-:Y:S01]  /*3380*/  FMUL R12, R12, R59 ;  /* 0x0000003b0c0c7220 */ /* 0x000fe20000400000 */
[----:B------:R-:W-:-:S03]  /*3390*/  ISETP.GT.AND P2, PT, R0, RZ, P0 ;  /* 0x000000ff0000720c */ /* 0x000fc60000744270 */
[----:B------:R-:W-:-:S05]  /*33a0*/  FFMA R27, R27, R58, R12 ;  /* 0x0000003a1b1b7223 */ /* 0x000fca000000000c */
[----:B------:R-:W-:-:S05]  /*33b0*/  F2FP.TF32.F32.PACK_B R27, R27 ;  /* 0x0000001bff1b723e */ /* 0x000fca00024050ff */
[----:B------:R4:W-:Y:S01]  /*33c0*/  @P1 STG.E desc[UR48][R10.64+0x4], R27 ;  /* 0x0000041b0a001986 */ /* 0x0009e2000c101930 */
[----:B------:R-:W-:Y:S05]  /*33d0*/  @!P2 BRA `(.L_x_43) ;  /* 0x000000000004a947 */ /* 0x000fea0003800000 */
[----:B------:R0:W5:Y:S02]  /*33e0*/  LDG.E.LTC128B R18, desc[UR48][R4.64+0x20] ;  /* 0x0000203004127981 */ /* 0x000164000c1e1920 */
.L_x_43:
[----:B------:R-:W-:Y:S05]  /*33f0*/  BSYNC B1 ;  /* 0x0000000000017941 */ /* 0x000fea0003800000 */
.L_x_42:
        /* <DEDUP_REMOVED lines=10> */
.L_x_45:
[----:B------:R-:W-:Y:S05]  /*34a0*/  BSYNC B1 ;  /* 0x0000000000017941 */ /* 0x000fea0003800000 */
.L_x_44:
[----:B-----5:R-:W-:Y:S01]  /*34b0*/  LOP3.LUT R12, R18, 0xffffe000, RZ, 0xc0, !PT ;  /* 0xffffe000120c7812 */ /* 0x020fe200078ec0ff */
[----:B------:R-:W-:Y:S01]  /*34c0*/  BSSY B1, `(.L_x_46) ;  /* 0x0000008000017945 */ /* 0x000fe20003800000 */
[----:B------:R-:W-:-:S03]  /*34d0*/  ISETP.GT.AND P0, PT, R0, 0x8, P0 ;  /* 0x000000080000780c */ /* 0x000fc60000704270 */
[----:B------:R-:W-:-:S04]  /*34e0*/  FMUL R12, R12, R59 ;  /* 0x0000003b0c0c7220 */ /* 0x000fc80000400000 */
[----:B------:R-:W-:-:S05]  /*34f0*/  FFMA R29, R29, R58, R12 ;  /* 0x0000003a1d1d7223 */ /* 0x000fca000000000c */
[----:B------:R-:W-:-:S05]  /*3500*/  F2FP.TF32.F32.PACK_B R29, R29 ;  /* 0x0000001dff1d723e */ /* 0x000fca00024050ff */
[----:B------:R0:W-:Y:S01]  /*3510*/  @P3 STG.E desc[UR48][R6.64+0x24], R29 ;  /* 0x0000241d06003986 */ /* 0x0001e2000c101930 */
[----:B------:R-:W-:Y:S05]  /*3520*/  @!P0 BRA `(.L_x_47) ;  /* 0x0000000000048947 */ /* 0x000fea0003800000 */
[----:B------:R0:W5:Y:S02]  /*3530*/  LDG.E.LTC128B R18, desc[UR48][R8.64+0x20] ;  /* 0x0000203008127981 */ /* 0x000164000c1e1920 */
.L_x_47:
[----:B------:R-:W-:Y:S05]  /*3540*/  BSYNC B1 ;  /* 0x0000000000017941 */ /* 0x000fea0003800000 */
.L_x_46:
[----:B-----5:R-:W-:Y:S01]  /*3550*/  LOP3.LUT R12, R18, 0xffffe000, RZ, 0xc0, !PT ;  /* 0xffffe000120c7812 */ /* 0x020fe200078ec0ff */
[----:B------:R-:W-:Y:S01]  /*3560*/  BSSY B1, `(.L_x_48) ;  /* 0x0000008000017945 */ /* 0x000fe20003800000 */
[----:B------:R-:W-:-:S03]  /*3570*/  ISETP.GT.AND P1, PT, R0, 0x8, P1 ;  /* 0x000000080000780c */ /* 0x000fc60000f24270 */
[----:B0-----:R-:W-:-:S04]  /*3580*/  FMUL R3, R12, R59 ;  /* 0x0000003b0c037220 */ /* 0x001fc80000400000 */
[----:B------:R-:W-:-:S05]  /*3590*/  FFMA R3, R30, R58, R3 ;  /* 0x0000003a1e037223 */ /* 0x000fca0000000003 */
[----:B------:R-:W-:-:S05]  /*35a0*/  F2FP.TF32.F32.PACK_B R3, R3 ;  /* 0x00000003ff03723e */ /* 0x000fca00024050ff */
[----:B------:R0:W-:Y:S01]  /*35b0*/  @P0 STG.E desc[UR48][R10.64+0x20], R3 ;  /* 0x000020030a000986 */ /* 0x0001e2000c101930 */
[----:B------:R-:W-:Y:S05]  /*35c0*/  @!P1 BRA `(.L_x_49) ;  /* 0x0000000000049947 */ /* 0x000fea0003800000 */
[----:B------:R0:W5:Y:S02]  /*35d0*/  LDG.E.LTC128B R18, desc[UR48][R8.64+0x24] ;  /* 0x0000243008127981 */ /* 0x000164000c1e1920 */
.L_x_49:
[----:B------:R-:W-:Y:S05]  /*35e0*/  BSYNC B1 ;  /* 0x0000000000017941 */ /* 0x000fea0003800000 */
.L_x_48:
        /* <DEDUP_REMOVED lines=10> */
.L_x_51:
[----:B------:R-:W-:Y:S05]  /*3690*/  BSYNC B1 ;  /* 0x0000000000017941 */ /* 0x000fea0003800000 */
.L_x_50:
[----:B-----5:R-:W-:Y:S01]  /*36a0*/  LOP3.LUT R12, R18, 0xffffe000, RZ, 0xc0, !PT ;  /* 0xffffe000120c7812 */ /* 0x020fe200078ec0ff */
[----:B------:R-:W-:Y:S01]  /*36b0*/  BSSY B1, `(.L_x_52) ;  /* 0x0000009000017945 */ /* 0x000fe20003800000 */
[----:B------:R-:W-:-:S03]  /*36c0*/  ISETP.GT.AND P1, PT, R22, 0x11, PT ;  /* 0x000000111600780c */ /* 0x000fc60003f24270 */
[----:B0-----:R-:W-:Y:S01]  /*36d0*/  FMUL R3, R12, R59 ;  /* 0x0000003b0c037220 */ /* 0x001fe20000400000 */
[----:B------:R-:W-:-:S03]  /*36e0*/  ISETP.GT.AND P3, PT, R0, RZ, P1 ;  /* 0x000000ff0000720c */ /* 0x000fc60000f64270 */
[----:B------:R-:W-:-:S05]  /*36f0*/  FFMA R3, R32, R58, R3 ;  /* 0x0000003a20037223 */ /* 0x000fca0000000003 */
[----:B------:R-:W-:-:S05]  /*3700*/  F2FP.TF32.F32.PACK_B R3, R3 ;  /* 0x00000003ff03723e */ /* 0x000fca00024050ff */
[----:B------:R0:W-:Y:S01]  /*3710*/  @P2 STG.E desc[UR48][R6.64+0x40], R3 ;  /* 0x0000400306002986 */ /* 0x0001e2000c101930 */
[----:B------:R-:W-:Y:S05]  /*3720*/  @!P3 BRA `(.L_x_53) ;  /* 0x000000000004b947 */ /* 0x000fea0003800000 */
[----:B------:R0:W5:Y:S02]  /*3730*/  LDG.E.LTC128B R18, desc[UR48][R4.64+0x44] ;  /* 0x0000443004127981 */ /* 0x000164000c1e1920 */
.L_x_53:
[----:B------:R-:W-:Y:S05]  /*3740*/  BSYNC B1 ;  /* 0x0000000000017941 */ /* 0x000fea0003800000 */
.L_x_52:
        /* <DEDUP_REMOVED lines=9> */
.L_x_55:
[----:B------:R-:W-:Y:S05]  /*37e0*/  BSYNC B1 ;  /* 0x0000000000017941 */ /* 0x000fea0003800000 */
.L_x_54:
        /* <DEDUP_REMOVED lines=9> */
.L_x_57:
[----:B------:R-:W-:Y:S05]  /*3880*/  BSYNC B1 ;  /* 0x0000000000017941 */ /* 0x000fea0003800000 */
.L_x_56:
        /* <DEDUP_REMOVED lines=10> */
.L_x_59:
[----:B------:R-:W-:Y:S05]  /*3930*/  BSYNC B1 ;  /* 0x0000000000017941 */ /* 0x000fea0003800000 */
.L_x_58:
        /* <DEDUP_REMOVED lines=10> */
.L_x_61:
[----:B------:R-:W-:Y:S05]  /*39e0*/  BSYNC B1 ;  /* 0x0000000000017941 */ /* 0x000fea0003800000 */
.L_x_60:
        /* <DEDUP_REMOVED lines=9> */
.L_x_63:
[----:B------:R-:W-:Y:S05]  /*3a80*/  BSYNC B1 ;  /* 0x0000000000017941 */ /* 0x000fea0003800000 */
.L_x_62:
        /* <DEDUP_REMOVED lines=9> */
.L_x_65:
[----:B------:R-:W-:Y:S05]  /*3b20*/  BSYNC B1 ;  /* 0x0000000000017941 */ /* 0x000fea0003800000 */
.L_x_64:
        /* <DEDUP_REMOVED lines=10> */
.L_x_67:
[----:B------:R-:W-:Y:S05]  /*3bd0*/  BSYNC B1 ;  /* 0x0000000000017941 */ /* 0x000fea0003800000 */
.L_x_66:
        /* <DEDUP_REMOVED lines=10> */
.L_x_69:
[----:B------:R-:W-:Y:S05]  /*3c80*/  BSYNC B1 ;  /* 0x0000000000017941 */ /* 0x000fea0003800000 */
.L_x_68:
        /* <DEDUP_REMOVED lines=9> */
.L_x_71:
[----:B------:R-:W-:Y:S05]  /*3d20*/  BSYNC B1 ;  /* 0x0000000000017941 */ /* 0x000fea0003800000 */
.L_x_70:
        /* <DEDUP_REMOVED lines=9> */
.L_x_73:
[----:B------:R-:W-:Y:S05]  /*3dc0*/  BSYNC B1 ;  /* 0x0000000000017941 */ /* 0x000fea0003800000 */
.L_x_72:
        /* <DEDUP_REMOVED lines=10> */
.L_x_75:
[----:B------:R-:W-:Y:S05]  /*3e70*/  BSYNC B1 ;  /* 0x0000000000017941 */ /* 0x000fea0003800000 */
.L_x_74:
        /* <DEDUP_REMOVED lines=10> */
.L_x_77:
[----:B------:R-:W-:Y:S05]  /*3f20*/  BSYNC B1 ;  /* 0x0000000000017941 */ /* 0x000fea0003800000 */
.L_x_76:
        /* <DEDUP_REMOVED lines=9> */
.L_x_79:
[----:B------:R-:W-:Y:S05]  /*3fc0*/  BSYNC B1 ;  /* 0x0000000000017941 */ /* 0x000fea0003800000 */
.L_x_78:
        /* <DEDUP_REMOVED lines=9> */
.L_x_81:
[----:B------:R-:W-:Y:S05]  /*4060*/  BSYNC B1 ;  /* 0x0000000000017941 */ /* 0x000fea0003800000 */
.L_x_80:
        /* <DEDUP_REMOVED lines=10> */
.L_x_83:
[----:B------:R-:W-:Y:S05]  /*4110*/  BSYNC B1 ;  /* 0x0000000000017941 */ /* 0x000fea0003800000 */
.L_x_82:
        /* <DEDUP_REMOVED lines=10> */
.L_x_85:
[----:B------:R-:W-:Y:S05]  /*41c0*/  BSYNC B1 ;  /* 0x0000000000017941 */ /* 0x000fea0003800000 */
.L_x_84:
        /* <DEDUP_REMOVED lines=9> */
.L_x_87:
[----:B------:R-:W-:Y:S05]  /*4260*/  BSYNC B1 ;  /* 0x0000000000017941 */ /* 0x000fea0003800000 */
.L_x_86:
        /* <DEDUP_REMOVED lines=9> */
.L_x_89:
[----:B------:R-:W-:Y:S05]  /*4300*/  BSYNC B1 ;  /* 0x0000000000017941 */ /* 0x000fea0003800000 */
.L_x_88:
        /* <DEDUP_REMOVED lines=10> */
.L_x_91:
[----:B------:R-:W-:Y:S05]  /*43b0*/  BSYNC B1 ;  /* 0x0000000000017941 */ /* 0x000fea0003800000 */
.L_x_90:
        /* <DEDUP_REMOVED lines=10> */
.L_x_93:
[----:B------:R-:W-:Y:S05]  /*4460*/  BSYNC B1 ;  /* 0x0000000000017941 */ /* 0x000fea0003800000 */
.L_x_92:
[----:B01---5:R-:W-:Y:S01]  /*4470*/  LOP3.LUT R4, R18, 0xffffe000, RZ, 0xc0, !PT ;  /* 0xffffe00012047812 */ /* 0x023fe200078ec0ff */
        /* <DEDUP_REMOVED lines=8> */
.L_x_95:
[----:B------:R-:W-:Y:S05]  /*4500*/  BSYNC B1 ;  /* 0x0000000000017941 */ /* 0x000fea0003800000 */
.L_x_94:
[----:B-----5:R-:W-:Y:S01]  /*4510*/  LOP3.LUT R4, R18, 0xffffe000, RZ, 0xc0, !PT ;  /* 0xffffe00012047812 */ /* 0x020fe200078ec0ff */
[----:B------:R-:W-:Y:S01]  /*4520*/  @P0 IMAD.MOV.U32 R5, RZ, RZ, R11 ;  /* 0x000000ffff050224 */ /* 0x000fe200078e000b */
[----:B------:R-:W-:Y:S01]  /*4530*/  ISETP.GT.AND P1, PT, R0, 0x8, P1 ;  /* 0x000000080000780c */ /* 0x000fe20000f24270 */
[----:B------:R-:W-:Y:S02]  /*4540*/  BSSY B1, `(.L_x_96) ;  /* 0x0000008000017945 */ /* 0x000fe40003800000 */
[----:B------:R-:W-:Y:S01]  /*4550*/  FMUL R3, R4, R59 ;  /* 0x0000003b04037220 */ /* 0x000fe20000400000 */
[----:B------:R-:W-:-:S03]  /*4560*/  @P0 IMAD.MOV.U32 R4, RZ, RZ, R10 ;  /* 0x000000ffff040224 */ /* 0x000fc600078e000a */
[----:B------:R-:W-:-:S05]  /*4570*/  FFMA R3, R54, R58, R3 ;  /* 0x0000003a36037223 */ /* 0x000fca0000000003 */
[----:B------:R-:W-:-:S05]  /*4580*/  F2FP.TF32.F32.PACK_B R3, R3 ;  /* 0x00000003ff03723e */ /* 0x000fca00024050ff */
[----:B------:R0:W-:Y:S01]  /*4590*/  @P0 STG.E desc[UR48][R4.64+0xe0], R3 ;  /* 0x0000e00304000986 */ /* 0x0001e2000c101930 */
[----:B------:R-:W-:Y:S05]  /*45a0*/  @!P1 BRA `(.L_x_97) ;  /* 0x0000000000049947 */ /* 0x000fea0003800000 */
[----:B------:R0:W5:Y:S02]  /*45b0*/  LDG.E.LTC128B R18, desc[UR48][R8.64+0xe4] ;  /* 0x0000e43008127981 */ /* 0x000164000c1e1920 */
.L_x_97:
[----:B------:R-:W-:Y:S05]  /*45c0*/  BSYNC B1 ;  /* 0x0000000000017941 */ /* 0x000fea0003800000 */
.L_x_96:
[----:B------:R-:W-:Y:S05]  /*45d0*/  @!P1 BRA `(.L_x_98) ;  /* 0x0000000800709947 */ /* 0x000fea0003800000 */
[----:B-----5:R-:W-:-:S05]  /*45e0*/  LOP3.LUT R18, R18, 0xffffe000, RZ, 0xc0, !PT ;  /* 0xffffe00012127812 */ /* 0x020fca00078ec0ff */
[----:B------:R-:W-:-:S04]  /*45f0*/  FMUL R18, R18, R59 ;  /* 0x0000003b12127220 */ /* 0x000fc80000400000 */
[----:B------:R-:W-:-:S05]  /*4600*/  FFMA R55, R55, R58, R18 ;  /* 0x0000003a37377223 */ /* 0x000fca0000000012 */
[----:B------:R-:W-:-:S05]  /*4610*/  F2FP.TF32.F32.PACK_B R55, R55 ;  /* 0x00000037ff37723e */ /* 0x000fca00024050ff */
[----:B------:R0:W-:Y:S01]  /*4620*/  STG.E desc[UR48][R10.64+0xe4], R55 ;  /* 0x0000e4370a007986 */ /* 0x0001e2000c101930 */
[----:B------:R-:W-:Y:S05]  /*4630*/  BRA `(.L_x_98) ;  /* 0x0000000800587947 */ /* 0x000fea0003800000 */
.L_x_37:
[----:B------:R-:W-:Y:S01]  /*4640*/  ISETP.GT.AND P4, PT, R22, 0x1, PT ;  /* 0x000000011600780c */ /* 0x000fe20003f84270 */
[----:B------:R-:W-:Y:S01]  /*4650*/  ULDC.64 UR4, c[0x0][0x5c0] ;  /* 0x0001700000047ab9 */ /* 0x000fe20000000a00 */
[-C--:B------:R-:W-:Y:S01]  /*4660*/  FMUL R3, R24, R58.reuse ;  /* 0x0000003a18037220 */ /* 0x080fe20000400000 */
[----:B------:R-:W-:Y:S01]  /*4670*/  LEA R4, P3, R72, UR4, 0x2 ;  /* 0x0000000448047c11 */ /* 0x000fe2000f8610ff */
[-C--:B------:R-:W-:Y:S01]  /*4680*/  FMUL R25, R25, R58.reuse ;  /* 0x0000003a19197220 */ /* 0x080fe20000400000 */
[----:B------:R-:W-:Y:S01]  /*4690*/  ISETP.GT.AND P1, PT, R0, RZ, P4 ;  /* 0x000000ff0000720c */ /* 0x000fe20002724270 */
[-C--:B------:R-:W-:Y:S01]  /*46a0*/  FMUL R9, R26, R58.reuse ;  /* 0x0000003a1a097220 */ /* 0x080fe20000400000 */
[----:B------:R-:W-:Y:S01]  /*46b0*/  LEA.HI.X R5, R72, UR5, R7, 0x2, P3 ;  /* 0x0000000548057c11 */ /* 0x000fe200098f1407 */
[-C--:B------:R-:W-:Y:S01]  /*46c0*/  FMUL R27, R27, R58.reuse ;  /* 0x0000003a1b1b7220 */ /* 0x080fe20000400000 */
[----:B------:R-:W-:Y:S01]  /*46d0*/  F2FP.TF32.F32.PACK_B R3, R3 ;  /* 0x00000003ff03723e */ /* 0x000fe200024050ff */
[-C--:B------:R-:W-:Y:S01]  /*46e0*/  FMUL R29, R29, R58.reuse ;  /* 0x0000003a1d1d7220 */ /* 0x080fe20000400000 */
[----:B------:R-:W-:Y:S01]  /*46f0*/  F2FP.TF32.F32.PACK_B R25, R25 ;  /* 0x00000019ff19723e */ /* 0x000fe200024050ff */
[----:B------:R-:W-:Y:S01]  /*4700*/  FMUL R31, R31, R58 ;  /* 0x0000003a1f1f7220 */ /* 0x000fe20000400000 */
[C---:B------:R-:W-:Y:S01]  /*4710*/  SHF.L.U64.HI R7, R64.reuse, 0x2, R65 ;  /* 0x0000000240077819 */ /* 0x040fe20000010241 */
[----:B------:R0:W-:Y:S01]  /*4720*/  @P2 STG.E desc[UR48][R4.64], R3 ;  /* 0x0000000304002986 */ /* 0x0001e2000c101930 */
[----:B------:R-:W-:Y:S01]  /*4730*/  LEA R6, P3, R64, R4, 0x2 ;  /* 0x0000000440067211 */ /* 0x000fe200078610ff */
[-C--:B------:R-:W-:Y:S01]  /*4740*/  FMUL R11, R32, R58.reuse ;  /* 0x0000003a200b7220 */ /* 0x080fe20000400000 */
[C---:B------:R-:W-:Y:S01]  /*4750*/  ISETP.GT.AND P2, PT, R22.reuse, 0x8, PT ;  /* 0x000000081600780c */ /* 0x040fe20003f44270 */
[----:B------:R-:W-:Y:S01]  /*4760*/  @P1 STG.E desc[UR48][R4.64+0x4], R25 ;  /* 0x0000041904001986 */ /* 0x000fe2000c101930 */
[----:B------:R-:W-:Y:S01]  /*4770*/  ISETP.GT.AND P1, PT, R22, 0x9, PT ;  /* 0x000000091600780c */ /* 0x000fe20003f24270 */
[----:B------:R-:W-:Y:S01]  /*4780*/  IMAD.X R7, R7, 0x1, R5, P3 ;  /* 0x0000000107077824 */ /* 0x000fe200018e0605 */
[C---:B------:R-:W-:Y:S01]  /*4790*/  ISETP.GT.AND P0, PT, R0.reuse, 0x8, P0 ;  /* 0x000000080000780c */ /* 0x040fe20000704270 */
[-C--:B------:R-:W-:Y:S01]  /*47a0*/  FMUL R33, R33, R58.reuse ;  /* 0x0000003a21217220 */ /* 0x080fe20000400000 */
[C---:B------:R-:W-:Y:S01]  /*47b0*/  ISETP.GT.AND P4, PT, R0.reuse, 0x8, P4 ;  /* 0x000000080000780c */ /* 0x040fe20002784270 */
[-C--:B------:R-:W-:Y:S01]  /*47c0*/  FMUL R35, R35, R58.reuse ;  /* 0x0000003a23237220 */ /* 0x080fe20000400000 */
[----:B------:R-:W-:Y:S01]  /*47d0*/  ISETP.GT.AND P5, PT, R0, RZ, P2 ;  /* 0x000000ff0000720c */ /* 0x000fe200017a4270 */
[-C--:B0-----:R-:W-:Y:S01]  /*47e0*/  FMUL R3, R28, R58.reuse ;  /* 0x0000003a1c037220 */ /* 0x081fe20000400000 */
[----:B------:R-:W-:Y:S01]  /*47f0*/  ISETP.GT.AND P3, PT, R0, RZ, P1 ;  /* 0x000000ff0000720c */ /* 0x000fe20000f64270 */
[-C--:B------:R-:W-:Y:S01]  /*4800*/  FMUL R37, R37, R58.reuse ;  /* 0x0000003a25257220 */ /* 0x080fe20000400000 */
[----:B------:R-:W-:Y:S01]  /*4810*/  F2FP.TF32.F32.PACK_B R9, R9 ;  /* 0x00000009ff09723e */ /* 0x000fe200024050ff */
[-C--:B------:R-:W-:Y:S01]  /*4820*/  FMUL R39, R39, R58.reuse ;  /* 0x0000003a27277220 */ /* 0x080fe20000400000 */
[----:B------:R-:W-:Y:S01]  /*4830*/  F2FP.TF32.F32.PACK_B R27, R27 ;  /* 0x0000001bff1b723e */ /* 0x000fe200024050ff */
[-C--:B------:R-:W-:Y:S01]  /*4840*/  FMUL R41, R41, R58.reuse ;  /* 0x0000003a29297220 */ /* 0x080fe20000400000 */
[----:B------:R-:W-:Y:S01]  /*4850*/  F2FP.TF32.F32.PACK_B R3, R3 ;  /* 0x00000003ff03723e */ /* 0x000fe200024050ff */
[----:B------:R0:W-:Y:S01]  /*4860*/  @P0 STG.E desc[UR48][R6.64], R9 ;  /* 0x0000000906000986 */ /* 0x0001e2000c101930 */
[----:B------:R-:W-:Y:S01]  /*4870*/  F2FP.TF32.F32.PACK_B R29, R29 ;  /* 0x0000001dff1d723e */ /* 0x000fe200024050ff */
[-C--:B------:R-:W-:Y:S01]  /*4880*/  FMUL R43, R43, R58.reuse ;  /* 0x0000003a2b2b7220 */ /* 0x080fe20000400000 */
[----:B------:R-:W-:Y:S01]  /*4890*/  ISETP.GT.AND P0, PT, R22, 0x10, PT ;  /* 0x000000101600780c */ /* 0x000fe20003f04270 */
[----:B------:R-:W-:Y:S01]  /*48a0*/  @P4 STG.E desc[UR48][R6.64+0x4], R27 ;  /* 0x0000041b06004986 */ /* 0x000fe2000c101930 */
[C---:B------:R-:W-:Y:S01]  /*48b0*/  ISETP.GT.AND P2, PT, R0.reuse, 0x8, P2 ;  /* 0x000000080000780c */ /* 0x040fe20001744270 */
[-C--:B------:R-:W-:Y:S01]  /*48c0*/  FMUL R45, R45, R58.reuse ;  /* 0x0000003a2d2d7220 */ /* 0x080fe20000400000 */
[C---:B------:R-:W-:Y:S01]  /*48d0*/  ISETP.GT.AND P1, PT, R0.reuse, 0x8, P1 ;  /* 0x000000080000780c */ /* 0x040fe20000f24270 */
[----:B------:R1:W-:Y:S01]  /*48e0*/  @P5 STG.E desc[UR48][R4.64+0x20], R3 ;  /* 0x0000200304005986 */ /* 0x0003e2000c101930 */
[----:B------:R-:W-:Y:S01]  /*48f0*/  ISETP.GT.AND P5, PT, R0, RZ, P0 ;  /* 0x000000ff0000720c */ /* 0x000fe200007a4270 */
[-C--:B------:R-:W-:Y:S01]  /*4900*/  FMUL R47, R47, R58.reuse ;  /* 0x0000003a2f2f7220 */ /* 0x080fe20000400000 */
[----:B------:R-:W-:Y:S01]  /*4910*/  F2FP.TF32.F32.PACK_B R31, R31 ;  /* 0x0000001fff1f723e */ /* 0x000fe200024050ff */
[----:B------:R-:W-:Y:S01]  /*4920*/  @P3 STG.E desc[UR48][R4.64+0x24], R29 ;  /* 0x0000241d04003986 */ /* 0x000fe2000c101930 */
[----:B------:R-:W-:Y:S01]  /*4930*/  ISETP.GT.AND P3, PT, R22, 0x11, PT ;  /* 0x000000111600780c */ /* 0x000fe20003f64270 */
[-C--:B0-----:R-:W-:Y:S01]  /*4940*/  FMUL R9, R30, R58.reuse ;  /* 0x0000003a1e097220 */ /* 0x081fe20000400000 */
[----:B------:R-:W-:Y:S01]  /*4950*/  F2FP.TF32.F32.PACK_B R11, R11 ;  /* 0x0000000bff0b723e */ /* 0x000fe200024050ff */
[-C--:B------:R-:W-:Y:S01]  /*4960*/  FMUL R49, R49, R58.reuse ;  /* 0x0000003a31317220 */ /* 0x080fe20000400000 */
[----:B------:R-:W-:Y:S01]  /*4970*/  ISETP.GT.AND P4, PT, R0, RZ, P3 ;  /* 0x000000ff0000720c */ /* 0x000fe20001f84270 */
[-C--:B------:R-:W-:Y:S01]  /*4980*/  FMUL R51, R51, R58.reuse ;  /* 0x0000003a33337220 */ /* 0x080fe20000400000 */
[----:B------:R-:W-:Y:S01]  /*4990*/  F2FP.TF32.F32.PACK_B R9, R9 ;  /* 0x00000009ff09723e */ /* 0x000fe200024050ff */
[-C--:B-1----:R-:W-:Y:S01]  /*49a0*/  FMUL R3, R34, R58.reuse ;  /* 0x0000003a22037220 */ /* 0x082fe20000400000 */
[----:B------:R-:W-:Y:S01]  /*49b0*/  F2FP.TF32.F32.PACK_B R33, R33 ;  /* 0x00000021ff21723e */ /* 0x000fe200024050ff */
[-C--:B------:R-:W-:Y:S01]  /*49c0*/  FMUL R13, R52, R58.reuse ;  /* 0x0000003a340d7220 */ /* 0x080fe20000400000 */
[----:B------:R-:W-:Y:S01]  /*49d0*/  ISETP.GT.AND P0, PT, R0, 0x8, P0 ;  /* 0x000000080000780c */ /* 0x000fe20000704270 */
[----:B------:R0:W-:Y:S01]  /*49e0*/  @P2 STG.E desc[UR48][R6.64+0x20], R9 ;  /* 0x0000200906002986 */ /* 0x0001e2000c101930 */
[C---:B------:R-:W-:Y:S01]  /*49f0*/  ISETP.GT.AND P2, PT, R22.reuse, 0x19, PT ;  /* 0x000000191600780c */ /* 0x040fe20003f44270 */
[-C--:B------:R-:W-:Y:S01]  /*4a00*/  FMUL R53, R53, R58.reuse ;  /* 0x0000003a35357220 */ /* 0x080fe20000400000 */
[----:B------:R-:W-:Y:S01]  /*4a10*/  F2FP.TF32.F32.PACK_B R3, R3 ;  /* 0x00000003ff03723e */ /* 0x000fe200024050ff */
[----:B------:R-:W-:Y:S01]  /*4a20*/  @P1 STG.E desc[UR48][R6.64+0x24], R31 ;  /* 0x0000241f06001986 */ /* 0x000fe2000c101930 */
[----:B------:R-:W-:Y:S01]  /*4a30*/  ISETP.GT.AND P1, PT, R22, 0x18, PT ;  /* 0x000000181600780c */ /* 0x000fe20003f24270 */
[----:B------:R-:W-:Y:S01]  /*4a40*/  FMUL R55, R55, R58 ;  /* 0x0000003a37377220 */ /* 0x000fe20000400000 */
[----:B------:R-:W-:Y:S01]  /*4a50*/  F2FP.TF32.F32.PACK_B R35, R35 ;  /* 0x00000023ff23723e */ /* 0x000fe200024050ff */
[----:B------:R1:W-:Y:S01]  /*4a60*/  @P5 STG.E desc[UR48][R4.64+0x40], R11 ;  /* 0x0000400b04005986 */ /* 0x0003e2000c101930 */
[----:B------:R-:W-:-:S02]  /*4a70*/  ISETP.GT.AND P5, PT, R0, RZ, P1 ;  /* 0x000000ff0000720c */ /* 0x000fc40000fa4270 */
[----:B------:R-:W-:Y:S01]  /*4a80*/  F2FP.TF32.F32.PACK_B R37, R37 ;  /* 0x00000025ff25723e */ /* 0x000fe200024050ff */
[----:B------:R-:W-:Y:S01]  /*4a90*/  @P4 STG.E desc[UR48][R4.64+0x44], R33 ;  /* 0x0000442104004986 */ /* 0x000fe2000c101930 */
[----:B------:R-:W-:Y:S01]  /*4aa0*/  ISETP.GT.AND P4, PT, R0, 0x8, P3 ;  /* 0x000000080000780c */ /* 0x000fe20001f84270 */
[-C--:B0-----:R-:W-:Y:S01]  /*4ab0*/  FMUL R9, R36, R58.reuse ;  /* 0x0000003a24097220 */ /* 0x081fe20000400000 */
[----:B------:R-:W-:Y:S01]  /*4ac0*/  ISETP.GT.AND P3, PT, R0, RZ, P2 ;  /* 0x000000ff0000720c */ /* 0x000fe20001764270 */
[----:B------:R0:W-:Y:S01]  /*4ad0*/  @P0 STG.E desc[UR48][R6.64+0x40], R3 ;  /* 0x0000400306000986 */ /* 0x0001e2000c101930 */
[----:B------:R-:W-:Y:S02]  /*4ae0*/  ISETP.GT.AND P0, PT, R22, 0x20, PT ;  /* 0x000000201600780c */ /* 0x000fe40003f04270 */
[----:B------:R-:W-:Y:S01]  /*4af0*/  F2FP.TF32.F32.PACK_B R9, R9 ;  /* 0x00000009ff09723e */ /* 0x000fe200024050ff */
[----:B-1----:R-:W-:Y:S01]  /*4b00*/  FMUL R11, R40, R58 ;  /* 0x0000003a280b7220 */ /* 0x002fe20000400000 */
[----:B------:R-:W-:-:S02]  /*4b10*/  ISETP.GT.AND P1, PT, R0, 0x8, P1 ;  /* 0x000000080000780c */ /* 0x000fc40000f24270 */
[----:B------:R-:W-:Y:S02]  /*4b20*/  F2FP.TF32.F32.PACK_B R39, R39 ;  /* 0x00000027ff27723e */ /* 0x000fe400024050ff */
[----:B------:R-:W-:Y:S01]  /*4b30*/  F2FP.TF32.F32.PACK_B R11, R11 ;  /* 0x0000000bff0b723e */ /* 0x000fe200024050ff */
[----:B------:R-:W-:Y:S01]  /*4b40*/  @P4 STG.E desc[UR48][R6.64+0x44], R35 ;  /* 0x0000442306004986 */ /* 0x000fe2000c101930 */
[----:B------:R-:W-:Y:S01]  /*4b50*/  ISETP.GT.AND P4, PT, R0, 0x8, P2 ;  /* 0x000000080000780c */ /* 0x000fe20001784270 */
[----:B0-----:R-:W-:Y:S01]  /*4b60*/  FMUL R3, R38, R58 ;  /* 0x0000003a26037220 */ /* 0x001fe20000400000 */
[----:B------:R-:W-:Y:S01]  /*4b70*/  ISETP.GT.AND P2, PT, R22, 0x21, PT ;  /* 0x000000211600780c */ /* 0x000fe20003f44270 */
[----:B------:R0:W-:Y:S01]  /*4b80*/  @P5 STG.E desc[UR48][R4.64+0x60], R9 ;  /* 0x0000600904005986 */ /* 0x0001e2000c101930 */
[C---:B------:R-:W-:Y:S02]  /*4b90*/  ISETP.GT.AND P5, PT, R0.reuse, RZ, P0 ;  /* 0x000000ff0000720c */ /* 0x040fe400007a4270 */
[----:B------:R-:W-:Y:S01]  /*4ba0*/  F2FP.TF32.F32.PACK_B R3, R3 ;  /* 0x00000003ff03723e */ /* 0x000fe200024050ff */
[----:B------:R-:W-:Y:S01]  /*4bb0*/  @P3 STG.E desc[UR48][R4.64+0x64], R37 ;  /* 0x0000642504003986 */ /* 0x000fe2000c101930 */
[----:B------:R-:W-:-:S02]  /*4bc0*/  ISETP.GT.AND P3, PT, R0, RZ, P2 ;  /* 0x000000ff0000720c */ /* 0x000fc40001764270 */
[----:B------:R-:W-:Y:S01]  /*4bd0*/  F2FP.TF32.F32.PACK_B R41, R41 ;  /* 0x00000029ff29723e */ /* 0x000fe200024050ff */
[----:B------:R1:W-:Y:S01]  /*4be0*/  @P1 STG.E desc[UR48][R6.64+0x60], R3 ;  /* 0x0000600306001986 */ /* 0x0003e2000c101930 */
[----:B------:R-:W-:Y:S02]  /*4bf0*/  ISETP.GT.AND P0, PT, R0, 0x8, P0 ;  /* 0x000000080000780c */ /* 0x000fe40000704270 */
[----:B------:R-:W-:Y:S01]  /*4c00*/  F2FP.TF32.F32.PACK_B R43, R43 ;  /* 0x0000002bff2b723e */ /* 0x000fe200024050ff */
[----:B------:R-:W-:Y:S01]  /*4c10*/  @P4 STG.E desc[UR48][R6.64+0x64], R39 ;  /* 0x0000642706004986 */ /* 0x000fe2000c101930 */
[----:B------:R-:W-:Y:S01]  /*4c20*/  ISETP.GT.AND P4, PT, R22, 0x28, PT ;  /* 0x000000281600780c */ /* 0x000fe20003f84270 */
[----:B0-----:R-:W-:Y:S01]  /*4c30*/  FMUL R9, R44, R58 ;  /* 0x0000003a2c097220 */ /* 0x001fe20000400000 */
[----:B------:R-:W-:Y:S01]  /*4c40*/  F2FP.TF32.F32.PACK_B R45, R45 ;  /* 0x0000002dff2d723e */ /* 0x000fe200024050ff */
[----:B------:R0:W-:Y:S01]  /*4c50*/  @P5 STG.E desc[UR48][R4.64+0x80], R11 ;  /* 0x0000800b04005986 */ /* 0x0001e2000c101930 */
[----:B------:R-:W-:-:S02]  /*4c60*/  ISETP.GT.AND P5, PT, R22, 0x29, PT ;  /* 0x000000291600780c */ /* 0x000fc40003fa4270 */
[----:B------:R-:W-:Y:S01]  /*4c70*/  F2FP.TF32.F32.PACK_B R9, R9 ;  /* 0x00000009ff09723e */ /* 0x000fe200024050ff */
[----:B------:R-:W-:Y:S01]  /*4c80*/  @P3 STG.E desc[UR48][R4.64+0x84], R41 ;  /* 0x0000842904003986 */ /* 0x000fe2000c101930 */
[----:B------:R-:W-:Y:S01]  /*4c90*/  ISETP.GT.AND P3, PT, R0, 0x8, P2 ;  /* 0x000000080000780c */ /* 0x000fe20001764270 */
[-C--:B-1----:R-:W-:Y:S01]  /*4ca0*/  FMUL R3, R42, R58.reuse ;  /* 0x0000003a2a037220 */ /* 0x082fe20000400000 */
[C---:B------:R-:W-:Y:S02]  /*4cb0*/  ISETP.GT.AND P2, PT, R0.reuse, RZ, P4 ;  /* 0x000000ff0000720c */ /* 0x040fe40002744270 */
[C---:B------:R-:W-:Y:S02]  /*4cc0*/  ISETP.GT.AND P1, PT, R0.reuse, RZ, P5 ;  /* 0x000000ff0000720c */ /* 0x040fe40002f24270 */
[----:B------:R-:W-:Y:S01]  /*4cd0*/  ISETP.GT.AND P4, PT, R0, 0x8, P4 ;  /* 0x000000080000780c */ /* 0x000fe20002784270 */
[----:B0-----:R-:W-:Y:S01]  /*4ce0*/  FMUL R11, R46, R58 ;  /* 0x0000003a2e0b7220 */ /* 0x001fe20000400000 */
[----:B------:R-:W-:-:S02]  /*4cf0*/  ISETP.GT.AND P5, PT, R0, 0x8, P5 ;  /* 0x000000080000780c */ /* 0x000fc40002fa4270 */
[----:B------:R-:W-:Y:S02]  /*4d00*/  F2FP.TF32.F32.PACK_B R3, R3 ;  /* 0x00000003ff03723e */ /* 0x000fe400024050ff */
[----:B------:R-:W-:Y:S02]  /*4d10*/  F2FP.TF32.F32.PACK_B R11, R11 ;  /* 0x0000000bff0b723e */ /* 0x000fe400024050ff */
[----:B------:R-:W-:Y:S01]  /*4d20*/  F2FP.TF32.F32.PACK_B R47, R47 ;  /* 0x0000002fff2f723e */ /* 0x000fe200024050ff */
[----:B------:R0:W-:Y:S01]  /*4d30*/  @P0 STG.E desc[UR48][R6.64+0x80], R3 ;  /* 0x0000800306000986 */ /* 0x0001e2000c101930 */
[----:B------:R-:W-:Y:S02]  /*4d40*/  F2FP.TF32.F32.PACK_B R49, R49 ;  /* 0x00000031ff31723e */ /* 0x000fe400024050ff */
[C---:B------:R-:W-:Y:S01]  /*4d50*/  ISETP.GT.AND P0, PT, R22.reuse, 0x39, PT ;  /* 0x000000391600780c */ /* 0x040fe20003f04270 */
[----:B------:R-:W-:Y:S01]  /*4d60*/  @P3 STG.E desc[UR48][R6.64+0x84], R43 ;  /* 0x0000842b06003986 */ /* 0x000fe2000c101930 */
[----:B------:R-:W-:-:S02]  /*4d70*/  ISETP.GT.AND P3, PT, R22, 0x30, PT ;  /* 0x000000301600780c */ /* 0x000fc40003f64270 */
[----:B------:R-:W-:Y:S01]  /*4d80*/  F2FP.TF32.F32.PACK_B R51, R51 ;  /* 0x00000033ff33723e */ /* 0x000fe200024050ff */
[----:B------:R1:W-:Y:S01]  /*4d90*/  @P2 STG.E desc[UR48][R4.64+0xa0], R9 ;  /* 0x0000a00904002986 */ /* 0x0003e2000c101930 */
[----:B------:R-:W-:Y:S02]  /*4da0*/  ISETP.GT.AND P2, PT, R22, 0x31, PT ;  /* 0x000000311600780c */ /* 0x000fe40003f44270 */
[----:B------:R-:W-:Y:S01]  /*4db0*/  F2FP.TF32.F32.PACK_B R13, R13 ;  /* 0x0000000dff0d723e */ /* 0x000fe200024050ff */
[----:B------:R-:W-:Y:S01]  /*4dc0*/  @P1 STG.E desc[UR48][R4.64+0xa4], R45 ;  /* 0x0000a42d04001986 */ /* 0x000fe2000c101930 */
[----:B0-----:R-:W-:Y:S01]  /*4dd0*/  FMUL R3, R48, R58 ;  /* 0x0000003a30037220 */ /* 0x001fe20000400000 */
[----:B------:R-:W-:Y:S02]  /*4de0*/  ISETP.GT.AND P1, PT, R22, 0x38, PT ;  /* 0x000000381600780c */ /* 0x000fe40003f24270 */
[----:B------:R0:W-:Y:S01]  /*4df0*/  @P4 STG.E desc[UR48][R6.64+0xa0], R11 ;  /* 0x0000a00b06004986 */ /* 0x0001e2000c101930 */
[----:B------:R-:W-:-:S02]  /*4e00*/  ISETP.GT.AND P4, PT, R0, RZ, P3 ;  /* 0x000000ff0000720c */ /* 0x000fc40001f84270 */
[----:B------:R-:W-:Y:S01]  /*4e10*/  F2FP.TF32.F32.PACK_B R3, R3 ;  /* 0x00000003ff03723e */ /* 0x000fe200024050ff */
[----:B------:R-:W-:Y:S01]  /*4e20*/  @P5 STG.E desc[UR48][R6.64+0xa4], R47 ;  /* 0x0000a42f06005986 */ /* 0x000fe2000c101930 */
[----:B------:R-:W-:Y:S01]  /*4e30*/  ISETP.GT.AND P5, PT, R0, RZ, P2 ;  /* 0x000000ff0000720c */ /* 0x000fe200017a4270 */
[-C--:B-1----:R-:W-:Y:S01]  /*4e40*/  FMUL R9, R50, R58.reuse ;  /* 0x0000003a32097220 */ /* 0x082fe20000400000 */
[C---:B------:R-:W-:Y:S02]  /*4e50*/  ISETP.GT.AND P3, PT, R0.reuse, 0x8, P3 ;  /* 0x000000080000780c */ /* 0x040fe40001f64270 */
[----:B------:R-:W-:Y:S02]  /*4e60*/  ISETP.GT.AND P2, PT, R0, 0x8, P2 ;  /* 0x000000080000780c */ /* 0x000fe40001744270 */
[----:B------:R-:W-:Y:S01]  /*4e70*/  F2FP.TF32.F32.PACK_B R9, R9 ;  /* 0x00000009ff09723e */ /* 0x000fe200024050ff */
[----:B0-----:R-:W-:Y:S01]  /*4e80*/  FMUL R11, R54, R58 ;  /* 0x0000003a360b7220 */ /* 0x001fe20000400000 */
[----:B------:R-:W-:Y:S01]  /*4e90*/  F2FP.TF32.F32.PACK_B R53, R53 ;  /* 0x00000035ff35723e */ /* 0x000fe200024050ff */
[----:B------:R-:W-:Y:S01]  /*4ea0*/  @P4 STG.E desc[UR48][R4.64+0xc0], R3 ;  /* 0x0000c00304004986 */ /* 0x000fe2000c101930 */
[----:B------:R-:W-:-:S02]  /*4eb0*/  ISETP.GT.AND P4, PT, R0, RZ, P1 ;  /* 0x000000ff0000720c */ /* 0x000fc40000f84270 */
[C---:B------:R-:W-:Y:S01]  /*4ec0*/  ISETP.GT.AND P1, PT, R0.reuse, 0x8, P1 ;  /* 0x000000080000780c */ /* 0x040fe20000f24270 */
[----:B------:R-:W-:Y:S01]  /*4ed0*/  @P5 STG.E desc[UR48][R4.64+0xc4], R49 ;  /* 0x0000c43104005986 */ /* 0x000fe2000c101930 */
[C---:B------:R-:W-:Y:S02]  /*4ee0*/  ISETP.GT.AND P5, PT, R0.reuse, RZ, P0 ;  /* 0x000000ff0000720c */ /* 0x040fe400007a4270 */
[----:B------:R-:W-:Y:S01]  /*4ef0*/  ISETP.GT.AND P0, PT, R0, 0x8, P0 ;  /* 0x000000080000780c */ /* 0x000fe20000704270 */
[----:B------:R-:W-:Y:S01]  /*4f00*/  @P3 STG.E desc[UR48][R6.64+0xc0], R9 ;  /* 0x0000c00906003986 */ /* 0x000fe2000c101930 */
[----:B------:R-:W-:Y:S02]  /*4f10*/  F2FP.TF32.F32.PACK_B R11, R11 ;  /* 0x0000000bff0b723e */ /* 0x000fe400024050ff */
[----:B------:R-:W-:Y:S01]  /*4f20*/  F2FP.TF32.F32.PACK_B R55, R55 ;  /* 0x00000037ff37723e */ /* 0x000fe200024050ff */
[----:B------:R-:W-:Y:S04]  /*4f30*/  @P2 STG.E desc[UR48][R6.64+0xc4], R51 ;  /* 0x0000c43306002986 */ /* 0x000fe8000c101930 */
[----:B------:R-:W-:Y:S04]  /*4f40*/  @P4 STG.E desc[UR48][R4.64+0xe0], R13 ;  /* 0x0000e00d04004986 */ /* 0x000fe8000c101930 */
[----:B------:R0:W-:Y:S02]  /*4f50*/  @P5 STG.E desc[UR48][R4.64+0xe4], R53 ;  /* 0x0000e43504005986 */ /* 0x0001e4000c101930 */
[----:B0-----:R-:W-:-:S02]  /*4f60*/  @P1 IMAD.MOV.U32 R4, RZ, RZ, R6 ;  /* 0x000000ffff041224 */ /* 0x001fc400078e0006 */
[----:B------:R-:W-:-:S05]  /*4f70*/  @P1 IMAD.MOV.U32 R5, RZ, RZ, R7 ;  /* 0x000000ffff051224 */ /* 0x000fca00078e0007 */
[----:B------:R0:W-:Y:S04]  /*4f80*/  @P1 STG.E desc[UR48][R4.64+0xe0], R11 ;  /* 0x0000e00b04001986 */ /* 0x0001e8000c101930 */
[----:B------:R0:W-:Y:S02]  /*4f90*/  @P0 STG.E desc[UR48][R6.64+0xe4], R55 ;  /* 0x0000e43706000986 */ /* 0x0001e4000c101930 */
.L_x_98:
[----:B------:R-:W-:Y:S05]  /*4fa0*/  BSYNC B0 ;  /* 0x0000000000007941 */ /* 0x000fea0003800000 */
.L_x_36:
[----:B0-----:R-:W3:Y:S01]  /*4fb0*/  LDL.64 R4, [R1] ;  /* 0x0000000001047983 */ /* 0x001ee20000100a00 */
[----:B------:R-:W-:Y:S01]  /*4fc0*/  ULDC.64 UR4, c[0x0][0x650] ;  /* 0x0001940000047ab9 */ /* 0x000fe20000000a00 */
[----:B------:R-:W-:Y:S02]  /*4fd0*/  IMAD.U32 R0, RZ, RZ, UR45 ;  /* 0x0000002dff007e24 */ /* 0x000fe4000f8e00ff */
[----:B------:R-:W-:Y:S02]  /*4fe0*/  IMAD.MOV.U32 R22, RZ, RZ, -0x1 ;  /* 0xffffffffff167424 */ /* 0x000fe400078e00ff */
[----:B------:R0:W-:Y:S01]  /*4ff0*/  SYNCS.ARRIVE.TRANS64.A1T0 RZ, [R0+UR41], RZ ;  /* 0x000000ff00ff79a7 */ /* 0x0001e20008100029 */
[----:B-----5:R-:W-:Y:S02]  /*5000*/  IMAD.MOV.U32 R18, RZ, RZ, -0x1 ;  /* 0xffffffffff127424 */ /* 0x020fe400078e00ff */
[----:B--2---:R-:W-:Y:S01]  /*5010*/  IMAD.MOV.U32 R19, RZ, RZ, -0x1 ;  /* 0xffffffffff137424 */ /* 0x004fe200078e00ff */
[----:B0-----:R-:W-:-:S02]  /*5020*/  PRMT R0, RZ, 0x7610, R0 ;  /* 0x00007610ff007816 */ /* 0x001fc40000000000 */
[----:B---3--:R-:W-:-:S05]  /*5030*/  LEA R16, P0, R4, R16, 0x1 ;  /* 0x0000001004107211 */ /* 0x008fca00078008ff */
[----:B------:R-:W-:Y:S01]  /*5040*/  IMAD.X R17, R68, 0x1, R17, P0 ;  /* 0x0000000144117824 */ /* 0x000fe200000e0611 */
[----:B------:R-:W-:-:S04]  /*5050*/  ISETP.GE.U32.AND P0, PT, R16, UR4, PT ;  /* 0x0000000410007c0c */ /* 0x000fc8000bf06070 */
[----:B------:R-:W-:-:S13]  /*5060*/  ISETP.GE.U32.AND.EX P0, PT, R17, UR5, PT, P0 ;  /* 0x0000000511007c0c */ /* 0x000fda000bf06100 */
[----:B------:R-:W-:Y:S05]  /*5070*/  @P0 BRA `(.L_x_99) ;  /* 0x00000004004c0947 */ /* 0x000fea0003800000 */
[----:B----4-:R-:W0:Y:S01]  /*5080*/  LDC.64 R10, c[0x0][0x628] ;  /* 0x00018a00ff0a7b82 */ /* 0x010e220000000a00 */
[----:B------:R-:W2:Y:S01]  /*5090*/  S2R R12, SR_CTAID.X ;  /* 0x00000000000c7919 */ /* 0x000ea20000002500 */
[----:B-1----:R-:W-:Y:S02]  /*50a0*/  IMAD.MOV.U32 R8, RZ, RZ, R16 ;  /* 0x000000ffff087224 */ /* 0x002fe400078e0010 */
[----:B------:R-:W-:Y:S01]  /*50b0*/  IMAD.MOV.U32 R9, RZ, RZ, R17 ;  /* 0x000000ffff097224 */ /* 0x000fe200078e0011 */
[----:B------:R-:W1:Y:S03]  /*50c0*/  S2R R18, SR_CTAID.Y ;  /* 0x0000000000127919 */ /* 0x000e660000002600 */
[----:B------:R-:W3:Y:S08]  /*50d0*/  LDC R0, c[0x0][0x630] ;  /* 0x00018c00ff007b82 */ /* 0x000ef00000000800 */
[----:B------:R-:W4:Y:S01]  /*50e0*/  LDC.64 R14, c[0x0][0x620] ;  /* 0x00018800ff0e7b82 */ /* 0x000f220000000a00 */
[----:B0-----:R-:W-:-:S04]  /*50f0*/  ISETP.NE.U32.AND P0, PT, R10, RZ, PT ;  /* 0x000000ff0a00720c */ /* 0x001fc80003f05070 */
[----:B------:R-:W-:-:S13]  /*5100*/  ISETP.NE.AND.EX P0, PT, R11, RZ, PT, P0 ;  /* 0x000000ff0b00720c */ /* 0x000fda0003f05300 */
[----:B-1234-:R-:W-:Y:S05]  /*5110*/  @!P0 BRA `(.L_x_100) ;  /* 0x0000000000288947 */ /* 0x01efea0003800000 */
[----:B------:R-:W0:Y:S02]  /*5120*/  LDC R3, c[0x0][0x634] ;  /* 0x00018d00ff037b82 */ /* 0x000e240000000800 */
[----:B0-----:R-:W-:-:S05]  /*5130*/  IADD3 R3, P0, R16, R3, RZ ;  /* 0x0000000310037210 */ /* 0x001fca0007f1e0ff */
        /* <DEDUP_REMOVED lines=8> */
.L_x_100:
[-CC-:B------:R-:W-:Y:S01]  /*51c0*/  SHF.R.U64 R19, R8, R0.reuse, R9.reuse ;  /* 0x0000000008137219 */ /* 0x180fe20000001209 */
[----:B------:R-:W0:Y:S01]  /*51d0*/  LDC.64 R24, c[0x0][0x640] ;  /* 0x00019000ff187b82 */ /* 0x000e220000000a00 */
[----:B------:R-:W-:Y:S01]  /*51e0*/  SHF.R.U32.HI R0, RZ, R0, R9 ;  /* 0x00000000ff007219 */ /* 0x000fe20000011609 */
[----:B------:R-:W-:Y:S01]  /*51f0*/  ULDC UR4, c[0x0][0x150] ;  /* 0x0000540000047ab9 */ /* 0x000fe20000000800 */
[----:B------:R-:W-:Y:S02]  /*5200*/  IADD3 R3, P0, RZ, -R19, RZ ;  /* 0x80000013ff037210 */ /* 0x000fe40007f1e0ff */
[----:B------:R-:W-:-:S03]  /*5210*/  I2FP.F32.U32 R7, R12 ;  /* 0x0000000c00077245 */ /* 0x000fc60000201000 */
[----:B------:R-:W1:Y:S01]  /*5220*/  LDC R6, c[0x0][0x618] ;  /* 0x00018600ff067b82 */ /* 0x000e620000000800 */
[----:B------:R-:W-:Y:S02]  /*5230*/  IMAD.X R5, RZ, RZ, ~R0, P0 ;  /* 0x000000ffff057224 */ /* 0x000fe400000e0e00 */
[----:B------:R-:W-:Y:S01]  /*5240*/  FMUL R7, R7, UR4 ;  /* 0x0000000407077c20 */ /* 0x000fe20008400000 */
[----:B------:R-:W-:Y:S01]  /*5250*/  ULDC UR4, c[0x0][0x154] ;  /* 0x0000550000047ab9 */ /* 0x000fe20000000800 */
[-C--:B------:R-:W-:Y:S02]  /*5260*/  IMAD R0, R5, R14.reuse, RZ ;  /* 0x0000000e05007224 */ /* 0x080fe400078e02ff */
[C---:B------:R-:W-:Y:S01]  /*5270*/  IMAD.WIDE.U32 R4, R3.reuse, R14, R16 ;  /* 0x0000000e03047225 */ /* 0x040fe200078e0010 */
[----:B------:R-:W2:Y:S01]  /*5280*/  LDC R8, c[0x0][0x608] ;  /* 0x00018200ff087b82 */ /* 0x000ea20000000800 */
[----:B------:R-:W3:Y:S02]  /*5290*/  F2I.U32.TRUNC.NTZ R7, R7 ;  /* 0x0000000700077305 */ /* 0x000ee4000020f000 */
[----:B------:R-:W-:Y:S01]  /*52a0*/  IMAD R3, R3, R15, R0 ;  /* 0x0000000f03037224 */ /* 0x000fe200078e0200 */
[----:B------:R-:W-:-:S03]  /*52b0*/  I2FP.F32.U32 R0, R18 ;  /* 0x0000001200007245 */ /* 0x000fc60000201000 */
[----:B------:R-:W-:Y:S01]  /*52c0*/  IMAD.IADD R3, R5, 0x1, R3 ;  /* 0x0000000105037824 */ /* 0x000fe200078e0203 */
[----:B------:R-:W4:Y:S01]  /*52d0*/  LDC R11, c[0x0][0x658] ;  /* 0x00019600ff0b7b82 */ /* 0x000f220000000800 */
[----:B0-----:R-:W-:-:S04]  /*52e0*/  ISETP.NE.U32.AND P0, PT, R24, RZ, PT ;  /* 0x000000ff1800720c */ /* 0x001fc80003f05070 */
[----:B------:R-:W-:-:S03]  /*52f0*/  ISETP.NE.AND.EX P0, PT, R25, RZ, PT, P0 ;  /* 0x000000ff1900720c */ /* 0x000fc60003f05300 */
[----:B------:R-:W0:Y:S01]  /*5300*/  LDC R9, c[0x0][0x144] ;  /* 0x00005100ff097b82 */ /* 0x000e220000000800 */
[-C--:B-1----:R-:W-:Y:S01]  /*5310*/  SHF.R.U64 R10, R4, R6.reuse, R3 ;  /* 0x00000006040a7219 */ /* 0x082fe20000001203 */
[----:B---3--:R-:W-:Y:S01]  /*5320*/  IMAD.MOV R7, RZ, RZ, -R7 ;  /* 0x000000ffff077224 */ /* 0x008fe200078e0a07 */
[----:B------:R-:W-:Y:S01]  /*5330*/  SHF.R.U32.HI R3, RZ, R6, R3 ;  /* 0x00000006ff037219 */ /* 0x000fe20000011603 */
[----:B------:R-:W-:-:S04]  /*5340*/  FMUL R6, R0, UR4 ;  /* 0x0000000400067c20 */ /* 0x000fc80008400000 */
[----:B------:R-:W1:Y:S01]  /*5350*/  LDC R21, c[0x0][0x148] ;  /* 0x00005200ff157b82 */ /* 0x000e620000000800 */
[----:B------:R3:W0:Y:S01]  /*5360*/  F2I.U32.TRUNC.NTZ R14, R6 ;  /* 0x00000006000e7305 */ /* 0x000622000020f000 */
[-CC-:B--2---:R-:W-:Y:S02]  /*5370*/  SHF.R.U64 R13, R10, R8.reuse, R3.reuse ;  /* 0x000000080a0d7219 */ /* 0x184fe40000001203 */
[----:B------:R-:W-:-:S04]  /*5380*/  SHF.R.U32.HI R0, RZ, R8, R3 ;  /* 0x00000008ff007219 */ /* 0x000fc80000011603 */
[----:B------:R-:W2:Y:S01]  /*5390*/  LDC R20, c[0x0][0x648] ;  /* 0x00019200ff147b82 */ /* 0x000ea20000000800 */
[-CC-:B----4-:R-:W-:Y:S02]  /*53a0*/  SHF.R.U64 R15, R13, R11.reuse, R0.reuse ;  /* 0x0000000b0d0f7219 */ /* 0x190fe40000001200 */
[----:B------:R-:W-:-:S03]  /*53b0*/  SHF.R.U32.HI R5, RZ, R11, R0 ;  /* 0x0000000bff057219 */ /* 0x000fc60000011600 */
[----:B------:R-:W-:Y:S02]  /*53c0*/  IMAD.MOV.U32 R4, RZ, RZ, R15 ;  /* 0x000000ffff047224 */ /* 0x000fe400078e000f */
[----:B------:R-:W4:Y:S01]  /*53d0*/  LDC R26, c[0x0][0x638] ;  /* 0x00018e00ff1a7b82 */ /* 0x000f220000000800 */
[----:B0-----:R-:W-:-:S07]  /*53e0*/  IMAD R22, R9, R7, R12 ;  /* 0x0000000709167224 */ /* 0x001fce00078e020c */
[----:B------:R-:W0:Y:S08]  /*53f0*/  LDC R27, c[0x0][0x610] ;  /* 0x00018400ff1b7b82 */ /* 0x000e300000000800 */
[----:B------:R-:W0:Y:S01]  /*5400*/  LDC R28, c[0x0][0x600] ;  /* 0x00018000ff1c7b82 */ /* 0x000e220000000800 */
[----:B-123--:R-:W-:Y:S05]  /*5410*/  @!P0 BRA `(.L_x_101) ;  /* 0x0000000000288947 */ /* 0x00efea0003800000 */
[----:B------:R-:W1:Y:S02]  /*5420*/  LDC R0, c[0x0][0x64c] ;  /* 0x00019300ff007b82 */ /* 0x000e640000000800 */
[----:B-1----:R-:W-:-:S05]  /*5430*/  IADD3 R3, P0, R15, R0, RZ ;  /* 0x000000000f037210 */ /* 0x002fca0007f1e0ff */
        /* <DEDUP_REMOVED lines=8> */
.L_x_101:
[----:B------:R-:W-:Y:S01]  /*54c0*/  ISETP.NE.AND P0, PT, R2, 0x1, PT ;  /* 0x000000010200780c */ /* 0x000fe20003f05270 */
[----:B------:R-:W-:Y:S01]  /*54d0*/  IMAD.MOV R14, RZ, RZ, -R14 ;  /* 0x000000ffff0e7224 */ /* 0x000fe200078e0a0e */
[----:B------:R-:W-:Y:S02]  /*54e0*/  SHF.R.U64 R0, R4, R20, R5 ;  /* 0x0000001404007219 */ /* 0x000fe40000001205 */
[----:B------:R-:W-:Y:S02]  /*54f0*/  LOP3.LUT R3, R13, R70, RZ, 0xc0, !PT ;  /* 0x000000460d037212 */ /* 0x000fe400078ec0ff */
[----:B------:R-:W-:Y:S01]  /*5500*/  LOP3.LUT R5, R10, R69, RZ, 0xc0, !PT ;  /* 0x000000450a057212 */ /* 0x000fe200078ec0ff */
[----:B------:R-:W-:Y:S02]  /*5510*/  IMAD.MOV R4, RZ, RZ, -R0 ;  /* 0x000000ffff047224 */ /* 0x000fe400078e0a00 */
[----:B------:R-:W-:Y:S02]  /*5520*/  IMAD R3, R66, R0, R3 ;  /* 0x0000000042037224 */ /* 0x000fe400078e0203 */
[----:B----4-:R-:W-:-:S02]  /*5530*/  IMAD R0, R4, R26, R15 ;  /* 0x0000001a04007224 */ /* 0x010fc400078e020f */
[----:B------:R-:W-:Y:S02]  /*5540*/  @P0 IMAD R22, R21, R14, R18 ;  /* 0x0000000e15160224 */ /* 0x000fe400078e0212 */
[----:B------:R-:W-:Y:S02]  /*5550*/  IMAD.MOV.U32 R4, RZ, RZ, 0x1 ;  /* 0x00000001ff047424 */ /* 0x000fe400078e00ff */
[----:B0-----:R-:W-:Y:S02]  /*5560*/  IMAD R22, R3, R27, R22 ;  /* 0x0000001b03167224 */ /* 0x001fe400078e0216 */
[----:B------:R-:W-:Y:S01]  /*5570*/  IMAD R3, R0, R28, R5 ;  /* 0x0000001c00037224 */ /* 0x000fe200078e0205 */
[----:B------:R-:W-:-:S04]  /*5580*/  PRMT R0, R4, 0x7610, R0 ;  /* 0x0000761004007816 */ /* 0x000fc80000000000 */
[----:B------:R-:W-:Y:S02]  /*5590*/  SEL R18, R3, R22, !P0 ;  /* 0x0000001603127207 */ /* 0x000fe40004000000 */
[----:B------:R-:W-:-:S07]  /*55a0*/  SEL R22, R22, R3, !P0 ;  /* 0x0000000316167207 */ /* 0x000fce0004000000 */
.L_x_99:
[----:B------:R-:W-:Y:S01]  /*55b0*/  LOP3.LUT P0, RZ, R0, 0xff, RZ, 0xc0, !PT ;  /* 0x000000ff00ff7812 */ /* 0x000fe2000780c0ff */
[----:B------:R-:W-:Y:S01]  /*55c0*/  UIMAD.WIDE.U32 UR4, UR36, -0x55555555, URZ ;  /* 0xaaaaaaab240478a5 */ /* 0x000fe2000f8e003f */
[----:B------:R-:W-:-:S03]  /*55d0*/  LOP3.LUT R75, R75, 0x1, RZ, 0x3c, !PT ;  /* 0x000000014b4b7812 */ /* 0x000fc600078e3cff */
[----:B------:R-:W-:-:S04]  /*55e0*/  USHF.R.U32.HI UR4, URZ, 0x1, UR5 ;  /* 0x000000013f047899 */ /* 0x000fc80008011605 */
[----:B------:R-:W-:-:S04]  /*55f0*/  UIMAD UR36, UR4, -0x3, UR36 ;  /* 0xfffffffd042478a4 */ /* 0x000fc8000f8e0224 */
[----:B------:R-:W-:Y:S08]  /*5600*/  @P0 BRA `(.L_x_102) ;  /* 0xffffffc000740947 */ /* 0x000ff0000383ffff */
[----:B------:R-:W-:Y:S05]  /*5610*/  EXIT ;  /* 0x000000000000794d */ /* 0x000fea0003800000 */
.L_x_17:
[----:B------:R-:W-:-:S08]  /*5620*/  ISETP.NE.AND P0, PT, R9, RZ, PT ;  /* 0x000000ff0900720c */ /* 0x000fd00003f05270 */
[----:B0-----:R-:W0:-:S00]  /*5630*/  USETMAXREG.DEALLOC.CTAPOOL 0x28 ;  /* 0x00000028000079c8 */ /* 0x001e0000080e0500 */
[----:B------:R-:W-:Y:S05]  /*5640*/  @P0 EXIT ;  /* 0x000000000000094d */ /* 0x000fea0003800000 */
[----:B0-----:R-:W-:Y:S01]  /*5650*/  LOP3.LUT P0, RZ, R3, 0xff, RZ, 0xc0, !PT ;  /* 0x000000ff03ff7812 */ /* 0x001fe2000780c0ff */
[----:B------:R-:W-:Y:S02]  /*5660*/  IMAD.MOV.U32 R3, RZ, RZ, 0x1 ;  /* 0x00000001ff037424 */ /* 0x000fe400078e00ff */
[----:B------:R-:W-:-:S10]  /*5670*/  IMAD.MOV.U32 R8, RZ, RZ, RZ ;  /* 0x000000ffff087224 */ /* 0x000fd400078e00ff */
[----:B------:R-:W-:Y:S05]  /*5680*/  @!P0 BRA `(.L_x_103) ;  /* 0x0000000c00b48947 */ /* 0x000fea0003800000 */
[----:B------:R-:W0:Y:S01]  /*5690*/  S2R R12, SR_CgaCtaId ;  /* 0x00000000000c7919 */ /* 0x000e220000008800 */
[----:B------:R-:W-:Y:S01]  /*56a0*/  LOP3.LUT P0, RZ, R4, 0x1f, RZ, 0xc0, !PT ;  /* 0x0000001f04ff7812 */ /* 0x000fe2000780c0ff */
[----:B------:R-:W-:Y:S01]  /*56b0*/  ULDC UR21, c[0x0][0x658] ;  /* 0x0001960000157ab9 */ /* 0x000fe20000000800 */
[----:B------:R-:W-:Y:S01]  /*56c0*/  UMOV UR4, 0xffffffff ;  /* 0xffffffff00047882 */ /* 0x000fe20000000000 */
[----:B------:R-:W-:Y:S01]  /*56d0*/  BSSY B0, `(.L_x_103) ;  /* 0x00000e8000007945 */ /* 0x000fe20003800000 */
[----:B------:R-:W-:Y:S01]  /*56e0*/  USHF.L.U32 UR4, UR4, UR21, URZ ;  /* 0x0000001504047299 */ /* 0x000fe2000800063f */
[C---:B------:R-:W-:Y:S01]  /*56f0*/  ISETP.NE.AND P2, PT, R5.reuse, RZ, PT ;  /* 0x000000ff0500720c */ /* 0x040fe20003f45270 */
[----:B------:R-:W-:Y:S01]  /*5700*/  IMAD.MOV.U32 R10, RZ, RZ, 0x1 ;  /* 0x00000001ff0a7424 */ /* 0x000fe200078e00ff */
[----:B------:R-:W-:Y:S01]  /*5710*/  ISETP.NE.OR P0, PT, R5, RZ, !P0 ;  /* 0x000000ff0500720c */ /* 0x000fe20004705670 */
[----:B------:R-:W-:Y:S01]  /*5720*/  IMAD.MOV.U32 R3, RZ, RZ, 0x1 ;  /* 0x00000001ff037424 */ /* 0x000fe200078e00ff */
[----:B------:R-:W-:Y:S01]  /*5730*/  LOP3.LUT R9, R23, 0x2, RZ, 0xfc, !PT ;  /* 0x0000000217097812 */ /* 0x000fe200078efcff */
[----:B------:R-:W-:Y:S01]  /*5740*/  IMAD.MOV.U32 R8, RZ, RZ, RZ ;  /* 0x000000ffff087224 */ /* 0x000fe200078e00ff */
[----:B------:R-:W-:Y:S01]  /*5750*/  ULDC UR13, c[0x0][0x600] ;  /* 0x00018000000d7ab9 */ /* 0x000fe20000000800 */
[----:B------:R-:W-:Y:S01]  /*5760*/  UMOV UR5, 0x1 ;  /* 0x0000000100057882 */ /* 0x000fe20000000000 */
[----:B------:R-:W-:-:S02]  /*5770*/  UIADD3 UR30, UR37, 0x1, URZ ;  /* 0x00000001251e7890 */ /* 0x000fc4000fffe03f */
[----:B------:R-:W-:Y:S02]  /*5780*/  UIADD3 UR13, UR13, -0x1, URZ ;  /* 0xffffffff0d0d7890 */ /* 0x000fe4000fffe03f */
[----:B------:R-:W-:Y:S02]  /*5790*/  USHF.L.U32 UR21, UR5, UR21, URZ ;  /* 0x0000001505157299 */ /* 0x000fe4000800063f */
[----:B------:R-:W-:Y:S01]  /*57a0*/  ULOP3.LUT UR29, URZ, UR4, URZ, 0x33, !UPT ;  /* 0x000000043f1d7292 */ /* 0x000fe2000f8e333f */
[----:B------:R-:W-:Y:S01]  /*57b0*/  ULDC.64 UR22, c[0x0][0x198] ;  /* 0x0000660000167ab9 */ /* 0x000fe20000000a00 */
[C---:B0-----:R-:W-:Y:S02]  /*57c0*/  IMAD.SHL.U32 R11, R12.reuse, 0x8, RZ ;  /* 0x000000080c0b7824 */ /* 0x041fe400078e00ff */
[----:B------:R-:W-:-:S03]  /*57d0*/  IMAD.SHL.U32 R12, R12, 0x100, RZ ;  /* 0x000001000c0c7824 */ /* 0x000fc600078e00ff */
[----:B------:R-:W-:Y:S02]  /*57e0*/  LOP3.LUT R11, R11, 0x38, RZ, 0xc0, !PT ;  /* 0x000000380b0b7812 */ /* 0x000fe400078ec0ff */
[----:B------:R-:W-:-:S07]  /*57f0*/  LOP3.LUT R12, R12, 0x700, RZ, 0xc0, !PT ;  /* 0x000007000c0c7812 */ /* 0x000fce00078ec0ff */
.L_x_115:
[----:B------:R-:W-:-:S03]  /*5800*/  UMOV UR4, 0xffffffff ;  /* 0xffffffff00047882 */ /* 0x000fc60000000000 */
[----:B------:R-:W-:Y:S05]  /*5810*/  BRA.DIV UR4, `(.L_x_104) ;  /* 0x0000001204487947 */ /* 0x000fea000b800000 */
[----:B------:R-:W-:-:S13]  /*5820*/  ELECT P6, URZ, PT ;  /* 0x00000000003f782f */ /* 0x000fda00038c0000 */
.L_x_127:
[----:B------:R-:W0:Y:S01]  /*5830*/  LDC R4, c[0x0][0x28c] ;  /* 0x0000a300ff047b82 */ /* 0x000e220000000800 */
[----:B------:R-:W-:Y:S01]  /*5840*/  BSSY B1, `(.L_x_105) ;  /* 0x000005b000017945 */ /* 0x000fe20003800000 */
[----:B0-----:R-:W-:-:S13]  /*5850*/  ISETP.LT.OR P6, PT, R4, 0x1, !P6 ;  /* 0x000000010400780c */ /* 0x001fda00077c1670 */
[----:B------:R-:W-:Y:S05]  /*5860*/  @P6 BRA `(.L_x_106) ;  /* 0x0000000400606947 */ /* 0x000fea0003800000 */
[----:B------:R-:W-:Y:S02]  /*5870*/  IMAD R18, R18, 0x40, R11 ;  /* 0x0000004012127824 */ /* 0x000fe400078e020b */
[----:B------:R-:W-:Y:S02]  /*5880*/  IMAD.SHL.U32 R22, R22, 0x40, RZ ;  /* 0x0000004016167824 */ /* 0x000fe400078e00ff */
[----:B------:R-:W-:Y:S02]  /*5890*/  IMAD.MOV.U32 R15, RZ, RZ, RZ ;  /* 0x000000ffff0f7224 */ /* 0x000fe400078e00ff */
[----:B------:R-:W-:Y:S02]  /*58a0*/  IMAD.U32 R20, RZ, RZ, UR30 ;  /* 0x0000001eff147e24 */ /* 0x000fe4000f8e00ff */
[----:B------:R-:W-:Y:S02]  /*58b0*/  IMAD.MOV.U32 R4, RZ, RZ, R3 ;  /* 0x000000ffff047224 */ /* 0x000fe400078e0003 */
[----:B------:R-:W-:-:S07]  /*58c0*/  IMAD.MOV.U32 R5, RZ, RZ, R8 ;  /* 0x000000ffff057224 */ /* 0x000fce00078e0008 */
.L_x_110:
[----:B------:R-:W0:Y:S01]  /*58d0*/  S2R R7, SR_CgaCtaId ;  /* 0x0000000000077919 */ /* 0x000e220000008800 */
[----:B------:R-:W-:-:S04]  /*58e0*/  MOV R6, 0x400 ;  /* 0x0000040000067802 */ /* 0x000fc80000000f00 */
[----:B0-----:R-:W-:Y:S02]  /*58f0*/  LEA R14, R7, R6, 0x18 ;  /* 0x00000006070e7211 */ /* 0x001fe400078ec0ff */
[----:B------:R-:W-:Y:S01]  /*5900*/  SHF.L.U32 R6, R4, 0x1f, RZ ;  /* 0x0000001f04067819 */ /* 0x000fe200000006ff */
[----:B------:R-:W0:Y:S02]  /*5910*/  @!P2 LDC R7, c[0x0][0x500] ;  /* 0x00014000ff07ab82 */ /* 0x000e240000000800 */
[----:B------:R-:W-:-:S04]  /*5920*/  IMAD R13, R5, 0x8, R14 ;  /* 0x00000008050d7824 */ /* 0x000fc800078e020e */
[----:B------:R-:W1:Y:S02]  /*5930*/  SYNCS.PHASECHK.TRANS64.TRYWAIT P1, [R13+URZ+0x18], R6 ;  /* 0x000018060d0075a7 */ /* 0x000e64000802017f */
[----:B-1----:R-:W-:Y:S05]  /*5940*/  @!P1 BRA `(.L_x_107) ;  /* 0x00000010001c9947 */ /* 0x002fea0003800000 */
.L_x_128:
[----:B-1----:R-:W-:Y:S01]  /*5950*/  PRMT R6, R9, 0x9910, RZ ;  /* 0x0000991009067816 */ /* 0x002fe200000000ff */
[----:B0-----:R0:W-:Y:S03]  /*5960*/  @!P2 SYNCS.ARRIVE.TRANS64 RZ, [R13+URZ], R7 ;  /* 0x000000070dffa9a7 */ /* 0x0011e6000800003f */
[----:B------:R-:W-:-:S13]  /*5970*/  ISETP.NE.AND P1, PT, R6, 0x2, PT ;  /* 0x000000020600780c */ /* 0x000fda0003f25270 */
[----:B0-----:R-:W-:Y:S05]  /*5980*/  @P1 BRA `(.L_x_108) ;  /* 0x0000000000041947 */ /* 0x001fea0003800000 */
[----:B------:R-:W-:Y:S01]  /*5990*/  BPT.TRAP 0x1 ;  /* 0x000000040000795c */ /* 0x000fe20000300000 */
.L_x_108:
[----:B------:R-:W-:Y:S05]  /*59a0*/  @P0 BRA `(.L_x_109) ;  /* 0x0000000000040947 */ /* 0x000fea0003800000 */
[----:B------:R-:W-:Y:S01]  /*59b0*/  BPT.TRAP 0x1 ;  /* 0x000000040000795c */ /* 0x000fe20000300000 */
.L_x_109:
[----:B------:R-:W-:Y:S01]  /*59c0*/  IMAD R6, R5, 0x8000, R14 ;  /* 0x0000800005067824 */ /* 0x000fe200078e020e */
[----:B------:R-:W-:Y:S01]  /*59d0*/  R2UR UR10, R15 ;  /* 0x000000000f0a72ca */ /* 0x000fe200000e0000 */
[----:B------:R-:W-:Y:S01]  /*59e0*/  UIADD3 UR14, UP0, UR22, 0xf0, URZ ;  /* 0x000000f0160e7890 */ /* 0x000fe2000ff1e03f */
[----:B------:R-:W-:Y:S01]  /*59f0*/  R2UR UR9, R13 ;  /* 0x000000000d0972ca */ /* 0x000fe200000e0000 */
[----:B------:R-:W-:Y:S01]  /*5a00*/  VIADD R20, R20, 0xffffffff ;  /* 0xffffffff14147836 */ /* 0x000fe20000000000 */
[----:B------:R-:W-:Y:S01]  /*5a10*/  R2UR UR40, R6 ;  /* 0x00000000062872ca */ /* 0x000fe200000e0000 */
[----:B------:R-:W-:Y:S01]  /*5a20*/  IMAD R6, R5, 0x2000, R12 ;  /* 0x0000200005067824 */ /* 0x000fe200078e020c */
[----:B------:R-:W-:Y:S01]  /*5a30*/  R2UR UR11, R22 ;  /* 0x00000000160b72ca */ /* 0x000fe200000e0000 */
[----:B------:R-:W-:Y:S01]  /*5a40*/  UIADD3.X UR15, URZ, UR23, URZ, UP0, !UPT ;  /* 0x000000173f0f7290 */ /* 0x000fe200087fe43f */
[----:B------:R-:W-:Y:S01]  /*5a50*/  R2UR UR12, R19 ;  /* 0x00000000130c72ca */ /* 0x000fe200000e0000 */
[----:B------:R-:W-:Y:S01]  /*5a60*/  IMAD R6, R6, 0x4, R14 ;  /* 0x0000000406067824 */ /* 0x000fe200078e020e */
[----:B------:R-:W-:Y:S01]  /*5a70*/  R2UR UR35, R18 ;  /* 0x00000000122372ca */ /* 0x000fe200000e0000 */
[----:B------:R-:W-:Y:S01]  /*5a80*/  UIADD3 UR4, UP1, UR22, 0x1f0, URZ ;  /* 0x000001f016047890 */ /* 0x000fe2000ff3e03f */
[----:B------:R-:W-:Y:S01]  /*5a90*/  ISETP.GT.AND P3, PT, R20, 0x1, PT ;  /* 0x000000011400780c */ /* 0x000fe20003f64270 */
[----:B------:R-:W-:Y:S01]  /*5aa0*/  UIADD3 UR58, UR10, 0x20, URZ ;  /* 0x000000200a3a7890 */ /* 0x000fe2000fffe03f */
[----:B------:R-:W-:Y:S01]  /*5ab0*/  R2UR UR18, R6 ;  /* 0x00000000061272ca */ /* 0x000fe200000e0000 */
[----:B------:R-:W-:Y:S01]  /*5ac0*/  UIADD3 UR50, UR10, 0x40, URZ ;  /* 0x000000400a327890 */ /* 0x000fe2000fffe03f */
[----:B------:R-:W-:Y:S01]  /*5ad0*/  VIADD R5, R5, 0x1 ;  /* 0x0000000105057836 */ /* 0x000fe20000000000 */
[----:B------:R-:W-:Y:S01]  /*5ae0*/  UIADD3 UR8, UR40, 0x100, URZ ;  /* 0x0000010028087890 */ /* 0x000fe2000fffe03f */
[----:B------:R-:W-:Y:S01]  /*5af0*/  VIADD R15, R15, 0x80 ;  /* 0x000000800f0f7836 */ /* 0x000fe20000000000 */
[----:B------:R-:W-:-:S02]  /*5b00*/  UIADD3 UR56, UR40, 0x2100, URZ ;  /* 0x0000210028387890 */ /* 0x000fc4000fffe03f */
[----:B------:R-:W-:Y:S01]  /*5b10*/  UIADD3 UR48, UR40, 0x4100, URZ ;  /* 0x0000410028307890 */ /* 0x000fe2000fffe03f */
[C---:B------:R-:W-:Y:S01]  /*5b20*/  ISETP.NE.AND P1, PT, R5.reuse, 0x3, PT ;  /* 0x000000030500780c */ /* 0x040fe20003f25270 */
[----:B------:R-:W-:Y:S02]  /*5b30*/  UIADD3 UR42, UR10, 0x60, URZ ;  /* 0x000000600a2a7890 */ /* 0x000fe4000fffe03f */
[----:B------:R-:W-:Y:S01]  /*5b40*/  UIADD3 UR40, UR40, 0x6100, URZ ;  /* 0x0000610028287890 */ /* 0x000fe2000fffe03f */
[----:B------:R-:W-:Y:S01]  /*5b50*/  SEL R7, RZ, 0x1, P1 ;  /* 0x00000001ff077807 */ /* 0x000fe20000800000 */
[----:B------:R-:W-:Y:S01]  /*5b60*/  UMOV UR6, 0x0 ;  /* 0x0000000000067882 */ /* 0x000fe20000000000 */
[----:B------:R-:W-:Y:S01]  /*5b70*/  UMOV UR7, 0x10000000 ;  /* 0x1000000000077882 */ /* 0x000fe20000000000 */
[----:B------:R-:W-:Y:S01]  /*5b80*/  UIADD3.X UR5, URZ, UR23, URZ, UP1, !UPT ;  /* 0x000000173f057290 */ /* 0x000fe20008ffe43f */
[----:B------:R0:W-:Y:S01]  /*5b90*/  UTMALDG.3D [UR8], [UR14], desc[UR6] ;  /* 0x000006080e0075b4 */ /* 0x0001e20008011000 */
[----:B------:R-:W-:Y:S01]  /*5ba0*/  UIADD3 UR32, UR18, 0x18100, URZ ;  /* 0x0001810012207890 */ /* 0x000fe2000fffe03f */
[----:B------:R-:W-:Y:S01]  /*5bb0*/  LOP3.LUT R4, R4, R7, RZ, 0x3c, !PT ;  /* 0x0000000704047212 */ /* 0x000fe200078e3cff */
[----:B------:R-:W-:Y:S01]  /*5bc0*/  UIADD3 UR24, UR18, 0x1a100, URZ ;  /* 0x0001a10012187890 */ /* 0x000fe2000fffe03f */
[----:B------:R-:W-:Y:S01]  /*5bd0*/  SEL R5, R5, RZ, P1 ;  /* 0x000000ff05057207 */ /* 0x000fe20000800000 */
[----:B------:R-:W-:Y:S01]  /*5be0*/  UIADD3 UR16, UR18, 0x1c100, URZ ;  /* 0x0001c10012107890 */ /* 0x000fe2000fffe03f */
[----:B------:R-:W-:Y:S01]  /*5bf0*/  UMOV UR57, UR9 ;  /* 0x0000000900397c82 */ /* 0x000fe20008000000 */
        /* <DEDUP_REMOVED lines=8> */
[----:B------:R1:W-:Y:S01]  /*5c80*/  UTMALDG.3D [UR56], [UR14], desc[UR6] ;  /* 0x000006380e0075b4 */ /* 0x0003e20008011000 */
[----:B------:R-:W-:Y:S01]  /*5c90*/  UMOV UR31, 0xff0000 ;  /* 0x00ff0000001f7882 */ /* 0x000fe20000000000 */
[----:B------:R-:W-:Y:S01]  /*5ca0*/  UMOV UR33, UR9 ;  /* 0x0000000900217c82 */ /* 0x000fe20008000000 */
[----:B------:R-:W-:Y:S01]  /*5cb0*/  UMOV UR34, UR10 ;  /* 0x0000000a00227c82 */ /* 0x000fe20008000000 */
[----:B------:R-:W-:Y:S01]  /*5cc0*/  UMOV UR36, UR12 ;  /* 0x0000000c00247c82 */ /* 0x000fe20008000000 */
[----:B------:R-:W-:Y:S01]  /*5cd0*/  UMOV UR25, UR9 ;  /* 0x0000000900197c82 */ /* 0x000fe20008000000 */
[----:B------:R-:W-:Y:S01]  /*5ce0*/  UMOV UR27, UR35 ;  /* 0x00000023001b7c82 */ /* 0x000fe20008000000 */
[----:B------:R-:W-:Y:S01]  /*5cf0*/  UMOV UR28, UR12 ;  /* 0x0000000c001c7c82 */ /* 0x000fe20008000000 */
[----:B0-----:R-:W-:Y:S01]  /*5d00*/  UIADD3 UR8, UR18, 0x1e100, URZ ;  /* 0x0001e10012087890 */ /* 0x001fe2000fffe03f */
[----:B------:R1:W-:Y:S01]  /*5d10*/  UTMALDG.3D [UR48], [UR14], desc[UR6] ;  /* 0x000006300e0075b4 */ /* 0x0003e20008011000 */
        /* <DEDUP_REMOVED lines=8> */
[----:B------:R1:W-:Y:S01]  /*5da0*/  UTMALDG.3D.MULTICAST [UR32], [UR4], UR31, desc[UR6] ;  /* 0x00000620040073b4 */ /* 0x0003e2000801181f */
[----:B------:R1:W-:Y:S01]  /*5db0*/  UTMALDG.3D.MULTICAST [UR24], [UR4], UR31, desc[UR6] ;  /* 0x00000618040073b4 */ /* 0x0003e2000801181f */
[----:B------:R1:W-:Y:S01]  /*5dc0*/  UTMALDG.3D.MULTICAST [UR16], [UR4], UR31, desc[UR6] ;  /* 0x00000610040073b4 */ /* 0x0003e2000801181f */
[----:B------:R1:W-:Y:S02]  /*5dd0*/  UTMALDG.3D.MULTICAST [UR8], [UR4], UR31, desc[UR6] ;  /* 0x00000608040073b4 */ /* 0x0003e4000801181f */
[----:B-1----:R-:W-:Y:S05]  /*5de0*/  @P3 BRA `(.L_x_110) ;  /* 0xfffffff800b83947 */ /* 0x002fea000383ffff */
.L_x_106:
[----:B------:R-:W-:Y:S05]  /*5df0*/  BSYNC B1 ;  /* 0x0000000000017941 */ /* 0x000fea0003800000 */
.L_x_105:
[----:B------:R-:W2:Y:S01]  /*5e00*/  LDL.64 R24, [R1] ;  /* 0x0000000001187983 */ /* 0x000ea20000100a00 */
[----:B------:R-:W-:Y:S01]  /*5e10*/  LOP3.LUT P4, RZ, R10, 0xff, RZ, 0xc0, !PT ;  /* 0x000000ff0aff7812 */ /* 0x000fe2000788c0ff */
[----:B------:R-:W-:Y:S01]  /*5e20*/  VIADD R7, R8, UR37 ;  /* 0x0000002508077c36 */ /* 0x000fe20008000000 */
[----:B------:R-:W-:Y:S01]  /*5e30*/  ULDC.64 UR4, c[0x0][0x650] ;  /* 0x0001940000047ab9 */ /* 0x000fe20000000a00 */
[----:B------:R-:W-:Y:S01]  /*5e40*/  IMAD.U32 R8, RZ, RZ, UR37 ;  /* 0x00000025ff087e24 */ /* 0x000fe2000f8e00ff */
[----:B------:R-:W-:Y:S01]  /*5e50*/  UISETP.GE.U32.AND UP0, UPT, UR37, 0x3, UPT ;  /* 0x000000032500788c */ /* 0x000fe2000bf06070 */
[----:B------:R-:W-:Y:S01]  /*5e60*/  BSSY B1, `(.L_x_111) ;  /* 0x000006c000017945 */ /* 0x000fe20003800000 */
[----:B------:R-:W-:Y:S01]  /*5e70*/  ISETP.GT.U32.AND P1, PT, R7, 0x2, PT ;  /* 0x000000020700780c */ /* 0x000fe20003f24070 */
[----:B------:R-:W-:Y:S01]  /*5e80*/  IMAD.MOV.U32 R22, RZ, RZ, -0x1 ;  /* 0xffffffffff167424 */ /* 0x000fe200078e00ff */
[----:B------:R-:W-:Y:S01]  /*5e90*/  PRMT R10, RZ, 0x7610, R10 ;  /* 0x00007610ff0a7816 */ /* 0x000fe2000000000a */
[----:B------:R-:W-:Y:S01]  /*5ea0*/  IMAD.MOV.U32 R18, RZ, RZ, -0x1 ;  /* 0xffffffffff127424 */ /* 0x000fe200078e00ff */
[----:B------:R-:W-:Y:S01]  /*5eb0*/  ISETP.LT.U32.AND P1, PT, R8, 0x3, P1 ;  /* 0x000000030800780c */ /* 0x000fe20000f21070 */
[----:B------:R-:W-:Y:S01]  /*5ec0*/  IMAD.MOV.U32 R19, RZ, RZ, -0x1 ;  /* 0xffffffffff137424 */ /* 0x000fe200078e00ff */
[----:B------:R-:W-:Y:S01]  /*5ed0*/  PLOP3.LUT P3, PT, PT, PT, UP0, 0x80, 0x0 ;  /* 0x000000000000781c */ /* 0x000fe20003f6f008 */
[----:B------:R-:W0:Y:S01]  /*5ee0*/  @P4 S2R R5, SR_CgaCtaId ;  /* 0x0000000000054919 */ /* 0x000e220000008800 */
[----:B------:R-:W-:-:S04]  /*5ef0*/  @P4 MOV R4, 0x400 ;  /* 0x0000040000044802 */ /* 0x000fc80000000f00 */
[----:B0-----:R-:W-:Y:S01]  /*5f00*/  @P4 LEA R6, R5, R4, 0x18 ;  /* 0x0000000405064211 */ /* 0x001fe200078ec0ff */
[----:B------:R-:W-:Y:S01]  /*5f10*/  IMAD.WIDE.U32 R4, R7, -0x55555555, RZ ;  /* 0xaaaaaaab07047825 */ /* 0x000fe200078e00ff */
[----:B------:R-:W-:Y:S02]  /*5f20*/  SEL R4, RZ, 0x1, !P1 ;  /* 0x00000001ff047807 */ /* 0x000fe40004800000 */
[----:B------:R0:W-:Y:S02]  /*5f30*/  @P4 SYNCS.ARRIVE.TRANS64.A1T0 RZ, [R6+URZ+0x68], RZ ;  /* 0x000068ff06ff49a7 */ /* 0x0001e4000810003f */
[----:B------:R-:W-:Y:S02]  /*5f40*/  LOP3.LUT R3, R3, R4, RZ, 0x3c, !PT ;  /* 0x0000000403037212 */ /* 0x000fe400078e3cff */
[----:B------:R-:W-:Y:S02]  /*5f50*/  PRMT R4, RZ, 0x7610, R4 ;  /* 0x00007610ff047816 */ /* 0x000fe40000000004 */
[----:B0-----:R-:W-:-:S04]  /*5f60*/  SHF.R.U32.HI R6, RZ, 0x1, R5 ;  /* 0x00000001ff067819 */ /* 0x001fc80000011605 */
[----:B------:R-:W-:Y:S01]  /*5f70*/  @P3 LOP3.LUT R3, R3, 0x1, R6, 0x78, !PT ;  /* 0x0000000103033812 */ /* 0x000fe200078e7806 */
[----:B------:R-:W-:Y:S01]  /*5f80*/  IMAD R8, R6, -0x3, R7 ;  /* 0xfffffffd06087824 */ /* 0x000fe200078e0207 */
[----:B--2---:R-:W-:-:S04]  /*5f90*/  IADD3 R16, P4, R16, R24, RZ ;  /* 0x0000001810107210 */ /* 0x004fc80007f9e0ff */
[----:B------:R-:W-:Y:S01]  /*5fa0*/  ISETP.GE.U32.AND P1, PT, R16, UR4, PT ;  /* 0x0000000410007c0c */ /* 0x000fe2000bf26070 */
[----:B------:R-:W-:-:S05]  /*5fb0*/  IMAD.X R17, R17, 0x1, R0, P4 ;  /* 0x0000000111117824 */ /* 0x000fca00020e0600 */
[----:B------:R-:W-:-:S13]  /*5fc0*/  ISETP.GE.U32.AND.EX P1, PT, R17, UR5, PT, P1 ;  /* 0x0000000511007c0c */ /* 0x000fda000bf26110 */
[----:B------:R-:W-:Y:S05]  /*5fd0*/  @P1 BRA `(.L_x_112) ;  /* 0x0000000400501947 */ /* 0x000fea0003800000 */
[----:B------:R-:W0:Y:S01]  /*5fe0*/  S2R R13, SR_CTAID.X ;  /* 0x00000000000d7919 */ /* 0x000e220000002500 */
[----:B------:R-:W-:Y:S01]  /*5ff0*/  ULDC.64 UR4, c[0x0][0x628] ;  /* 0x00018a0000047ab9 */ /* 0x000fe20000000a00 */
[----:B------:R-:W-:Y:S01]  /*6000*/  ULDC UR7, c[0x0][0x630] ;  /* 0x00018c0000077ab9 */ /* 0x000fe20000000800 */
[----:B------:R-:W-:Y:S01]  /*6010*/  ISETP.NE.U32.AND P1, PT, RZ, UR4, PT ;  /* 0x00000004ff007c0c */ /* 0x000fe2000bf25070 */
[----:B------:R-:W1:Y:S01]  /*6020*/  S2R R14, SR_CTAID.Y ;  /* 0x00000000000e7919 */ /* 0x000e620000002600 */
[----:B------:R-:W-:Y:S01]  /*6030*/  ULDC UR8, c[0x0][0x150] ;  /* 0x0000540000087ab9 */ /* 0x000fe20000000800 */
[----:B------:R-:W-:Y:S01]  /*6040*/  IMAD.MOV.U32 R4, RZ, RZ, R16 ;  /* 0x000000ffff047224 */ /* 0x000fe200078e0010 */
[----:B------:R-:W-:Y:S01]  /*6050*/  ISETP.NE.AND.EX P1, PT, RZ, UR5, PT, P1 ;  /* 0x00000005ff007c0c */ /* 0x000fe2000bf25310 */
[----:B------:R-:W-:Y:S01]  /*6060*/  IMAD.MOV.U32 R5, RZ, RZ, R17 ;  /* 0x000000ffff057224 */ /* 0x000fe200078e0011 */
[----:B0-----:R-:W-:-:S11]  /*6070*/  I2FP.F32.U32 R18, R13 ;  /* 0x0000000d00127245 */ /* 0x001fd60000201000 */
[----:B------:R-:W-:Y:S05]  /*6080*/  @!P1 BRA `(.L_x_113) ;  /* 0x0000000000289947 */ /* 0x000fea0003800000 */
[----:B------:R-:W-:Y:S02]  /*6090*/  ULDC UR6, c[0x0][0x634] ;  /* 0x00018d0000067ab9 */ /* 0x000fe40000000800 */
[----:B------:R-:W-:-:S05]  /*60a0*/  IADD3 R5, P1, R16, UR6, RZ ;  /* 0x0000000610057c10 */ /* 0x000fca000ff3e0ff */
[----:B------:R-:W-:-:S04]  /*60b0*/  IMAD.X R15, RZ, RZ, R17, P1 ;  /* 0x000000ffff0f7224 */ /* 0x000fc800008e0611 */
[----:B------:R-:W-:-:S04]  /*60c0*/  IMAD.WIDE.U32 R6, R15, UR4, RZ ;  /* 0x000000040f067c25 */ /* 0x000fc8000f8e00ff */
[----:B------:R-:W-:-:S04]  /*60d0*/  IMAD.WIDE.U32 R6, P1, R5, UR5, R6 ;  /* 0x0000000505067c25 */ /* 0x000fc8000f820006 */
[----:B------:R-:W-:-:S04]  /*60e0*/  IMAD.WIDE.U32 R4, R5, UR4, RZ ;  /* 0x0000000405047c25 */ /* 0x000fc8000f8e00ff */
[----:B------:R-:W-:Y:S01]  /*60f0*/  IMAD.MOV.U32 R4, RZ, RZ, R7 ;  /* 0x000000ffff047224 */ /* 0x000fe200078e0007 */
[----:B------:R-:W-:Y:S01]  /*6100*/  IADD3 RZ, P3, R5, R6, RZ ;  /* 0x0000000605ff7210 */ /* 0x000fe20007f7e0ff */
[----:B------:R-:W-:-:S04]  /*6110*/  IMAD.X R5, RZ, RZ, RZ, P1 ;  /* 0x000000ffff057224 */ /* 0x000fc800008e06ff */
[----:B------:R-:W-:-:S08]  /*6120*/  IMAD.WIDE.U32.X R4, R15, UR5, R4, P3 ;  /* 0x000000050f047c25 */ /* 0x000fd000098e0404 */
.L_x_113:
[--C-:B------:R-:W-:Y:S01]  /*6130*/  SHF.R.U64 R19, R4, UR7, R5.reuse ;  /* 0x0000000704137c19 */ /* 0x100fe20008001205 */
[----:B------:R-:W-:Y:S01]  /*6140*/  FMUL R18, R18, UR8 ;  /* 0x0000000812127c20 */ /* 0x000fe20008400000 */
[----:B------:R-:W-:Y:S01]  /*6150*/  SHF.R.U32.HI R4, RZ, UR7, R5 ;  /* 0x00000007ff047c19 */ /* 0x000fe20008011605 */
[----:B------:R-:W0:Y:S01]  /*6160*/  LDC R6, c[0x0][0x144] ;  /* 0x00005100ff067b82 */ /* 0x000e220000000800 */
[----:B------:R-:W-:Y:S01]  /*6170*/  IADD3 R5, P1, RZ, -R19, RZ ;  /* 0x80000013ff057210 */ /* 0x000fe20007f3e0ff */
[----:B------:R-:W-:Y:S01]  /*6180*/  ULDC UR6, c[0x0][0x154] ;  /* 0x0000550000067ab9 */ /* 0x000fe20000000800 */
[----:B-1----:R-:W-:Y:S01]  /*6190*/  I2FP.F32.U32 R7, R14 ;  /* 0x0000000e00077245 */ /* 0x002fe20000201000 */
[----:B------:R-:W1:Y:S01]  /*61a0*/  F2I.U32.TRUNC.NTZ R18, R18 ;  /* 0x0000001200127305 */ /* 0x000e62000020f000 */
[----:B------:R-:W-:Y:S01]  /*61b0*/  ULDC.64 UR4, c[0x0][0x620] ;  /* 0x0001880000047ab9 */ /* 0x000fe20000000a00 */
[----:B------:R-:W-:Y:S01]  /*61c0*/  IMAD.X R4, RZ, RZ, ~R4, P1 ;  /* 0x000000ffff047224 */ /* 0x000fe200008e0e04 */
[----:B------:R-:W-:Y:S01]  /*61d0*/  ISETP.NE.AND P4, PT, R2, 0x1, PT ;  /* 0x000000010200780c */ /* 0x000fe20003f85270 */
[----:B------:R-:W-:Y:S01]  /*61e0*/  FMUL R20, R7, UR6 ;  /* 0x0000000607147c20 */ /* 0x000fe20008400000 */
[----:B------:R-:W2:Y:S01]  /*61f0*/  LDC R21, c[0x0][0x148] ;  /* 0x00005200ff157b82 */ /* 0x000ea20000000800 */
[----:B------:R-:W-:Y:S01]  /*6200*/  IMAD R4, R4, UR4, RZ ;  /* 0x0000000404047c24 */ /* 0x000fe2000f8e02ff */
[----:B------:R-:W-:-:S02]  /*6210*/  ULDC.64 UR6, c[0x0][0x640] ;  /* 0x0001900000067ab9 */ /* 0x000fc40000000a00 */
[----:B------:R-:W-:Y:S01]  /*6220*/  ISETP.NE.U32.AND P1, PT, RZ, UR6, PT ;  /* 0x00000006ff007c0c */ /* 0x000fe2000bf25070 */
[----:B------:R-:W3:Y:S01]  /*6230*/  F2I.U32.TRUNC.NTZ R20, R20 ;  /* 0x0000001400147305 */ /* 0x000ee2000020f000 */
[C---:B------:R-:W-:Y:S02]  /*6240*/  IMAD R7, R5.reuse, UR5, R4 ;  /* 0x0000000505077c24 */ /* 0x040fe4000f8e0204 */
[----:B------:R-:W-:Y:S01]  /*6250*/  IMAD.WIDE.U32 R4, R5, UR4, R16 ;  /* 0x0000000405047c25 */ /* 0x000fe2000f8e0010 */
[----:B------:R-:W-:Y:S01]  /*6260*/  ULDC UR4, c[0x0][0x618] ;  /* 0x0001860000047ab9 */ /* 0x000fe20000000800 */
[----:B------:R-:W-:Y:S02]  /*6270*/  ISETP.NE.AND.EX P1, PT, RZ, UR7, PT, P1 ;  /* 0x00000007ff007c0c */ /* 0x000fe4000bf25310 */
[----:B------:R-:W-:Y:S02]  /*6280*/  IMAD.IADD R5, R5, 0x1, R7 ;  /* 0x0000000105057824 */ /* 0x000fe400078e0207 */
[----:B-1----:R-:W-:-:S03]  /*6290*/  IMAD.MOV R18, RZ, RZ, -R18 ;  /* 0x000000ffff127224 */ /* 0x002fc600078e0a12 */
[----:B------:R-:W-:Y:S01]  /*62a0*/  SHF.R.U64 R15, R4, UR4, R5 ;  /* 0x00000004040f7c19 */ /* 0x000fe20008001205 */
[----:B0-----:R-:W-:Y:S01]  /*62b0*/  IMAD R13, R6, R18, R13 ;  /* 0x00000012060d7224 */ /* 0x001fe200078e020d */
[----:B------:R-:W-:Y:S01]  /*62c0*/  SHF.R.U32.HI R4, RZ, UR4, R5 ;  /* 0x00000004ff047c19 */ /* 0x000fe20008011605 */
[----:B------:R-:W-:Y:S01]  /*62d0*/  ULDC UR4, c[0x0][0x608] ;  /* 0x0001820000047ab9 */ /* 0x000fe20000000800 */
[----:B---3--:R-:W-:Y:S02]  /*62e0*/  IMAD.MOV R6, RZ, RZ, -R20 ;  /* 0x000000ffff067224 */ /* 0x008fe400078e0a14 */
[--C-:B------:R-:W-:Y:S02]  /*62f0*/  SHF.R.U64 R18, R15, UR4, R4.reuse ;  /* 0x000000040f127c19 */ /* 0x100fe40008001204 */
[----:B------:R-:W-:Y:S01]  /*6300*/  SHF.R.U32.HI R5, RZ, UR4, R4 ;  /* 0x00000004ff057c19 */ /* 0x000fe20008011604 */
[----:B------:R-:W-:Y:S01]  /*6310*/  ULDC UR4, c[0x0][0x658] ;  /* 0x0001960000047ab9 */ /* 0x000fe20000000800 */
[----:B--2---:R-:W-:-:S02]  /*6320*/  @P4 IMAD R13, R21, R6, R14 ;  /* 0x00000006150d4224 */ /* 0x004fc400078e020e */
[--C-:B------:R-:W-:Y:S02]  /*6330*/  SHF.R.U64 R14, R18, UR4, R5.reuse ;  /* 0x00000004120e7c19 */ /* 0x100fe40008001205 */
[----:B------:R-:W-:-:S03]  /*6340*/  SHF.R.U32.HI R21, RZ, UR4, R5 ;  /* 0x00000004ff157c19 */ /* 0x000fc60008011605 */
[----:B------:R-:W-:Y:S02]  /*6350*/  IMAD.MOV.U32 R6, RZ, RZ, R14 ;  /* 0x000000ffff067224 */ /* 0x000fe400078e000e */
[----:B------:R-:W-:Y:S01]  /*6360*/  IMAD.MOV.U32 R5, RZ, RZ, R21 ;  /* 0x000000ffff057224 */ /* 0x000fe200078e0015 */
[----:B------:R-:W-:Y:S06]  /*6370*/  @!P1 BRA `(.L_x_114) ;  /* 0x00000000002c9947 */ /* 0x000fec0003800000 */
        /* <DEDUP_REMOVED lines=9> */
[----:B------:R-:W-:-:S04]  /*6410*/  IMAD.WIDE.U32.X R4, R21, UR7, R4, P3 ;  /* 0x0000000715047c25 */ /* 0x000fc800098e0404 */
[----:B------:R-:W-:-:S07]  /*6420*/  IMAD.MOV.U32 R6, RZ, RZ, R4 ;  /* 0x000000ffff067224 */ /* 0x000fce00078e0004 */
.L_x_114:
[----:B------:R-:W-:Y:S01]  /*6430*/  ULDC UR4, c[0x0][0x648] ;  /* 0x0001920000047ab9 */ /* 0x000fe20000000800 */
[----:B------:R-:W-:Y:S01]  /*6440*/  LOP3.LUT R4, R18, UR29, RZ, 0xc0, !PT ;  /* 0x0000001d12047c12 */ /* 0x000fe2000f8ec0ff */
[----:B------:R-:W-:Y:S01]  /*6450*/  ULDC UR5, c[0x0][0x610] ;  /* 0x0001840000057ab9 */ /* 0x000fe20000000800 */
[----:B------:R-:W-:Y:S01]  /*6460*/  SHF.R.U64 R5, R6, UR4, R5 ;  /* 0x0000000406057c19 */ /* 0x000fe20008001205 */
[----:B------:R-:W-:Y:S01]  /*6470*/  ULDC UR4, c[0x0][0x638] ;  /* 0x00018e0000047ab9 */ /* 0x000fe20000000800 */
[----:B------:R-:W-:-:S03]  /*6480*/  LOP3.LUT R15, R15, UR13, RZ, 0xc0, !PT ;  /* 0x0000000d0f0f7c12 */ /* 0x000fc6000f8ec0ff */
[----:B------:R-:W-:Y:S02]  /*6490*/  IMAD.MOV R7, RZ, RZ, -R5 ;  /* 0x000000ffff077224 */ /* 0x000fe400078e0a05 */
[----:B------:R-:W-:Y:S02]  /*64a0*/  IMAD R4, R5, UR21, R4 ;  /* 0x0000001505047c24 */ /* 0x000fe4000f8e0204 */
[----:B------:R-:W-:Y:S01]  /*64b0*/  IMAD R14, R7, UR4, R14 ;  /* 0x00000004070e7c24 */ /* 0x000fe2000f8e020e */
[----:B------:R-:W-:Y:S01]  /*64c0*/  ULDC UR4, c[0x0][0x600] ;  /* 0x0001800000047ab9 */ /* 0x000fe20000000800 */
[----:B------:R-:W-:Y:S02]  /*64d0*/  IMAD R13, R4, UR5, R13 ;  /* 0x00000005040d7c24 */ /* 0x000fe4000f8e020d */
[----:B------:R-:W-:Y:S02]  /*64e0*/  IMAD R14, R14, UR4, R15 ;  /* 0x000000040e0e7c24 */ /* 0x000fe4000f8e020f */
[----:B------:R-:W-:-:S03]  /*64f0*/  IMAD.MOV.U32 R4, RZ, RZ, 0x1 ;  /* 0x00000001ff047424 */ /* 0x000fc600078e00ff */
[----:B------:R-:W-:Y:S02]  /*6500*/  SEL R18, R14, R13, !P4 ;  /* 0x0000000d0e127207 */ /* 0x000fe40006000000 */
[----:B------:R-:W-:-:S07]  /*6510*/  SEL R22, R13, R14, !P4 ;  /* 0x0000000e0d167207 */ /* 0x000fce0006000000 */
.L_x_112:
[----:B------:R-:W-:Y:S05]  /*6520*/  BSYNC B1 ;  /* 0x0000000000017941 */ /* 0x000fea0003800000 */
.L_x_111:
[----:B------:R-:W-:-:S13]  /*6530*/  LOP3.LUT P1, RZ, R4, 0xff, RZ, 0xc0, !PT ;  /* 0x000000ff04ff7812 */ /* 0x000fda000782c0ff */
[----:B------:R-:W-:Y:S05]  /*6540*/  @P1 BRA `(.L_x_115) ;  /* 0xfffffff000ac1947 */ /* 0x000fea000383ffff */
[----:B------:R-:W-:Y:S05]  /*6550*/  BSYNC B0 ;  /* 0x0000000000007941 */ /* 0x000fea0003800000 */
.L_x_103:
[----:B------:R-:W-:-:S03]  /*6560*/  UMOV UR4, 0xffffffff ;  /* 0xffffffff00047882 */ /* 0x000fc60000000000 */
[----:B------:R-:W-:Y:S05]  /*6570*/  BRA.DIV UR4, `(.L_x_116) ;  /* 0x0000000604247947 */ /* 0x000fea000b800000 */
[----:B------:R-:W-:-:S13]  /*6580*/  ELECT P6, URZ, PT ;  /* 0x00000000003f782f */ /* 0x000fda00038c0000 */
.L_x_131:
[----:B------:R-:W-:Y:S04]  /*6590*/  BSSY B0, `(.L_x_117) ;  /* 0x0000022000007945 */ /* 0x000fe80003800000 */
[----:B------:R-:W-:Y:S05]  /*65a0*/  @!P6 BRA `(.L_x_118) ;  /* 0x000000000080e947 */ /* 0x000fea0003800000 */
[----:B------:R-:W-:-:S04]  /*65b0*/  LOP3.LUT R23, R23, 0x2, RZ, 0xfc, !PT ;  /* 0x0000000217177812 */ /* 0x000fc800078efcff */
[----:B------:R-:W-:-:S13]  /*65c0*/  ISETP.NE.AND P0, PT, R23, 0x3, PT ;  /* 0x000000031700780c */ /* 0x000fda0003f05270 */
[----:B------:R-:W-:Y:S05]  /*65d0*/  @!P0 BRA `(.L_x_119) ;  /* 0x0000000000048947 */ /* 0x000fea0003800000 */
[----:B------:R-:W-:Y:S01]  /*65e0*/  BPT.TRAP 0x1 ;  /* 0x000000040000795c */ /* 0x000fe20000300000 */
.L_x_119:
[----:B------:R-:W0:Y:S01]  /*65f0*/  S2R R5, SR_CgaCtaId ;  /* 0x0000000000057919 */ /* 0x000e220000008800 */
[----:B------:R-:W-:Y:S02]  /*6600*/  MOV R0, 0x400 ;  /* 0x0000040000007802 */ /* 0x000fe40000000f00 */
[----:B------:R-:W-:Y:S02]  /*6610*/  SHF.L.U32 R2, R3, 0x1f, RZ ;  /* 0x0000001f03027819 */ /* 0x000fe400000006ff */
[----:B0-----:R-:W-:-:S05]  /*6620*/  LEA R5, R5, R0, 0x18 ;  /* 0x0000000005057211 */ /* 0x001fca00078ec0ff */
[----:B------:R-:W-:-:S04]  /*6630*/  VIADD R5, R5, 0x18 ;  /* 0x0000001805057836 */ /* 0x000fc80000000000 */
[C---:B------:R-:W-:Y:S02]  /*6640*/  IMAD R7, R8.reuse, 0x8, R5 ;  /* 0x0000000808077824 */ /* 0x040fe400078e0205 */
[----:B------:R-:W-:Y:S02]  /*6650*/  VIADD R8, R8, 0x1 ;  /* 0x0000000108087836 */ /* 0x000fe40000000000 */
[----:B------:R-:W0:Y:S03]  /*6660*/  SYNCS.PHASECHK.TRANS64.TRYWAIT P0, [R7+URZ], R2 ;  /* 0x00000002070075a7 */ /* 0x000e26000800017f */
[----:B------:R-:W-:-:S04]  /*6670*/  ISETP.NE.AND P1, PT, R8, 0x3, PT ;  /* 0x000000030800780c */ /* 0x000fc80003f25270 */
[----:B------:R-:W-:Y:S02]  /*6680*/  SEL R0, RZ, 0x1, P1 ;  /* 0x00000001ff007807 */ /* 0x000fe40000800000 */
[----:B------:R-:W-:Y:S02]  /*6690*/  SEL R8, R8, RZ, P1 ;  /* 0x000000ff08087207 */ /* 0x000fe40000800000 */
[----:B------:R-:W-:-:S03]  /*66a0*/  LOP3.LUT R9, R3, R0, RZ, 0x3c, !PT ;  /* 0x0000000003097212 */ /* 0x000fc600078e3cff */
[----:B------:R-:W-:Y:S01]  /*66b0*/  IMAD R4, R8, 0x8, R5 ;  /* 0x0000000808047824 */ /* 0x000fe200078e0205 */
[----:B------:R-:W-:Y:S01]  /*66c0*/  SHF.L.U32 R3, R9, 0x1f, RZ ;  /* 0x0000001f09037819 */ /* 0x000fe200000006ff */
[----:B0-----:R-:W-:Y:S06]  /*66d0*/  @!P0 BRA `(.L_x_120) ;  /* 0x0000000000ec8947 */ /* 0x001fec0003800000 */
.L_x_132:
[----:B------:R-:W1:Y:S01]  /*66e0*/  SYNCS.PHASECHK.TRANS64.TRYWAIT P0, [R4+URZ], R3 ;  /* 0x00000003040075a7 */ /* 0x000e62000800017f */
[----:B------:R-:W-:-:S05]  /*66f0*/  VIADD R0, R8, 0x1 ;  /* 0x0000000108007836 */ /* 0x000fca0000000000 */
[----:B------:R-:W-:-:S04]  /*6700*/  ISETP.NE.AND P1, PT, R0, 0x3, PT ;  /* 0x000000030000780c */ /* 0x000fc80003f25270 */
[----:B0-----:R-:W-:Y:S02]  /*6710*/  SEL R2, RZ, 0x1, P1 ;  /* 0x00000001ff027807 */ /* 0x001fe40000800000 */
[----:B------:R-:W-:Y:S02]  /*6720*/  SEL R0, R0, RZ, P1 ;  /* 0x000000ff00007207 */ /* 0x000fe40000800000 */
[----:B------:R-:W-:Y:S01]  /*6730*/  LOP3.LUT R2, R9, R2, RZ, 0x3c, !PT ;  /* 0x0000000209027212 */ /* 0x000fe200078e3cff */
[----:B-1----:R-:W-:Y:S06]  /*6740*/  @!P0 BRA `(.L_x_121) ;  /* 0x0000000000e48947 */ /* 0x002fec0003800000 */
.L_x_133:
[----:B------:R-:W-:Y:S01]  /*6750*/  IMAD R5, R0, 0x8, R5 ;  /* 0x0000000800057824 */ /* 0x000fe200078e0205 */
[----:B------:R-:W-:-:S07]  /*6760*/  SHF.L.U32 R0, R2, 0x1f, RZ ;  /* 0x0000001f02007819 */ /* 0x000fce00000006ff */
.L_x_122:
[----:B-1----:R1:W2:Y:S02]  /*6770*/  SYNCS.PHASECHK.TRANS64.TRYWAIT P0, [R5+URZ], R0 ;  /* 0x00000000050075a7 */ /* 0x0022a4000800017f */
[----:B--2---:R-:W-:Y:S05]  /*6780*/  @!P0 NANOSLEEP.SYNCS 0x989680 ;  /* 0x009896800000895d */ /* 0x004fea0003900000 */
[----:B------:R-:W2:Y:S02]  /*6790*/  @!P0 SYNCS.PHASECHK.TRANS64 P0, [R5+URZ], R0 ;  /* 0x00000000050085a7 */ /* 0x000ea4000800007f */
[----:B--2---:R-:W-:Y:S05]  /*67a0*/  @!P0 BRA `(.L_x_122) ;  /* 0xfffffffc00f08947 */ /* 0x004fea000383ffff */
.L_x_118:
[----:B------:R-:W-:Y:S05]  /*67b0*/  BSYNC B0 ;  /* 0x0000000000007941 */ /* 0x000fea0003800000 */
.L_x_117:
[----:B------:R-:W-:Y:S05]  /*67c0*/  EXIT ;  /* 0x000000000000794d */ /* 0x000fea0003800000 */
.L_x_19:
[----:B0-----:R-:W-:-:S04]  /*67d0*/  IMAD.U32 R3, RZ, RZ, UR43 ;  /* 0x0000002bff037e24 */ /* 0x001fc8000f8e00ff */
[----:B------:R0:W1:Y:S03]  /*67e0*/  SYNCS.PHASECHK.TRANS64.TRYWAIT P0, [R3+URZ+-0x8], R0 ;  /* 0xfffff800030075a7 */ /* 0x000066000800017f */
[----:B-1----:R-:W-:Y:S05]  /*67f0*/  @!P0 NANOSLEEP.SYNCS 0x989680 ;  /* 0x009896800000895d */ /* 0x002fea0003900000 */
[----:B------:R-:W1:Y:S02]  /*6800*/  @!P0 SYNCS.PHASECHK.TRANS64 P0, [R3+URZ+-0x8], R0 ;  /* 0xfffff800030085a7 */ /* 0x000e64000800007f */
[----:B-1----:R-:W-:Y:S05]  /*6810*/  @!P0 BRA `(.L_x_19) ;  /* 0xfffffffc00ec8947 */ /* 0x002fea000383ffff */
[----:B------:R-:W-:Y:S05]  /*6820*/  BRA `(.L_x_123) ;  /* 0xffffffac00f87947 */ /* 0x000fea000383ffff */
.L_x_24:
[----:B-1----:R1:W2:Y:S02]  /*6830*/  SYNCS.PHASECHK.TRANS64.TRYWAIT P1, [R3+URZ], R0 ;  /* 0x00000000030075a7 */ /* 0x0022a4000802017f */
[----:B--2---:R-:W-:Y:S05]  /*6840*/  @!P1 NANOSLEEP.SYNCS 0x989680 ;  /* 0x009896800000995d */ /* 0x004fea0003900000 */
[----:B------:R-:W2:Y:S02]  /*6850*/  @!P1 SYNCS.PHASECHK.TRANS64 P1, [R3+URZ], R0 ;  /* 0x00000000030095a7 */ /* 0x000ea4000802007f */
[----:B--2---:R-:W-:Y:S05]  /*6860*/  @!P1 BRA `(.L_x_24) ;  /* 0xfffffffc00f09947 */ /* 0x004fea000383ffff */
[----:B------:R-:W-:Y:S05]  /*6870*/  BRA `(.L_x_23) ;  /* 0xffffffb000647947 */ /* 0x000fea000383ffff */
.L_x_29:
[----:B-1----:R-:W-:-:S04]  /*6880*/  IMAD.U32 R5, RZ, RZ, UR5 ;  /* 0x00000005ff057e24 */ /* 0x002fc8000f8e00ff */
[----:B------:R1:W2:Y:S03]  /*6890*/  SYNCS.PHASECHK.TRANS64.TRYWAIT P1, [R5+URZ], R4 ;  /* 0x00000004050075a7 */ /* 0x0002a6000802017f */
[----:B--2---:R-:W-:Y:S05]  /*68a0*/  @!P1 NANOSLEEP.SYNCS 0x989680 ;  /* 0x009896800000995d */ /* 0x004fea0003900000 */
[----:B------:R-:W2:Y:S02]  /*68b0*/  @!P1 SYNCS.PHASECHK.TRANS64 P1, [R5+URZ], R4 ;  /* 0x00000004050095a7 */ /* 0x000ea4000802007f */
[----:B--2---:R-:W-:Y:S05]  /*68c0*/  @!P1 BRA `(.L_x_29) ;  /* 0xfffffffc00ec9947 */ /* 0x004fea000383ffff */
[----:B------:R-:W-:Y:S05]  /*68d0*/  BRA `(.L_x_28) ;  /* 0xffffffb8006c7947 */ /* 0x000fea000383ffff */
.L_x_35:
[----:B0-----:R-:W-:-:S04]  /*68e0*/  IMAD.U32 R3, RZ, RZ, UR43 ;  /* 0x0000002bff037e24 */ /* 0x001fc8000f8e00ff */
[----:B------:R0:W1:Y:S03]  /*68f0*/  SYNCS.PHASECHK.TRANS64.TRYWAIT P0, [R3+URZ+0x8], R0 ;  /* 0x00000800030075a7 */ /* 0x000066000800017f */
[----:B-1----:R-:W-:Y:S05]  /*6900*/  @!P0 NANOSLEEP.SYNCS 0x989680 ;  /* 0x009896800000895d */ /* 0x002fea0003900000 */
[----:B------:R-:W1:Y:S02]  /*6910*/  @!P0 SYNCS.PHASECHK.TRANS64 P0, [R3+URZ+0x8], R0 ;  /* 0x00000800030085a7 */ /* 0x000e64000800007f */
[----:B-1----:R-:W-:Y:S05]  /*6920*/  @!P0 BRA `(.L_x_35) ;  /* 0xfffffffc00ec8947 */ /* 0x002fea000383ffff */
[----:B------:R-:W-:Y:S05]  /*6930*/  BRA `(.L_x_124) ;  /* 0xffffffc000fc7947 */ /* 0x000fea000383ffff */
.L_x_104:
[----:B------:R-:W-:Y:S01]  /*6940*/  BSSY B1, `(.L_x_125) ;  /* 0x0000006000017945 */ /* 0x000fe20003800000 */
[----:B------:R-:W-:-:S07]  /*6950*/  IMAD.MOV.U32 R15, RZ, RZ, -0x1 ;  /* 0xffffffffff0f7424 */ /* 0x000fce00078e00ff */
[----:B-----5:R-:W-:Y:S05]  /*6960*/  WARPSYNC.COLLECTIVE R15, `(.L_x_126) ;  /* 0x000000000f0c7348 */ /* 0x020fea0003c00000 */
[----:B------:R-:W-:Y:S02]  /*6970*/  ELECT P6, UR62, PT ;  /* 0x00000000003e782f */ /* 0x000fe400038c0000 */
[----:B------:R-:W-:Y:S01]  /*6980*/  MOV R14, UR62 ;  /* 0x0000003e000e7c02 */ /* 0x000fe20008000f00 */
[----:B-----5:R-:W-:Y:S10]  /*6990*/  ENDCOLLECTIVE ;  /* 0x000000000000791b */ /* 0x020ff40003800000 */
.L_x_126:
[----:B------:R-:W-:Y:S05]  /*69a0*/  BSYNC B1 ;  /* 0x0000000000017941 */ /* 0x000fea0003800000 */
.L_x_125:
[----:B------:R-:W-:Y:S05]  /*69b0*/  BRA `(.L_x_127) ;  /* 0xffffffec009c7947 */ /* 0x000fea000383ffff */
.L_x_107:
[----:B-1----:R1:W2:Y:S02]  /*69c0*/  SYNCS.PHASECHK.TRANS64.TRYWAIT P1, [R13+URZ+0x18], R6 ;  /* 0x000018060d0075a7 */ /* 0x0022a4000802017f */
[----:B--2---:R-:W-:Y:S05]  /*69d0*/  @!P1 NANOSLEEP.SYNCS 0x989680 ;  /* 0x009896800000995d */ /* 0x004fea0003900000 */
[----:B------:R-:W2:Y:S02]  /*69e0*/  @!P1 SYNCS.PHASECHK.TRANS64 P1, [R13+URZ+0x18], R6 ;  /* 0x000018060d0095a7 */ /* 0x000ea4000802007f */
[----:B--2---:R-:W-:Y:S05]  /*69f0*/  @!P1 BRA `(.L_x_107) ;  /* 0xfffffffc00f09947 */ /* 0x004fea000383ffff */
[----:B------:R-:W-:Y:S05]  /*6a00*/  BRA `(.L_x_128) ;  /* 0xffffffec00d07947 */ /* 0x000fea000383ffff */
.L_x_116:
[----:B------:R-:W-:Y:S01]  /*6a10*/  BSSY B0, `(.L_x_129) ;  /* 0x0000006000007945 */ /* 0x000fe20003800000 */
[----:B------:R-:W-:-:S07]  /*6a20*/  IMAD.MOV.U32 R15, RZ, RZ, -0x1 ;  /* 0xffffffffff0f7424 */ /* 0x000fce00078e00ff */
[----:B-----5:R-:W-:Y:S05]  /*6a30*/  WARPSYNC.COLLECTIVE R15, `(.L_x_130) ;  /* 0x000000000f0c7348 */ /* 0x020fea0003c00000 */
[----:B------:R-:W-:Y:S02]  /*6a40*/  ELECT P6, UR62, PT ;  /* 0x00000000003e782f */ /* 0x000fe400038c0000 */
[----:B------:R-:W-:Y:S01]  /*6a50*/  MOV R14, UR62 ;  /* 0x0000003e000e7c02 */ /* 0x000fe20008000f00 */
[----:B-----5:R-:W-:Y:S10]  /*6a60*/  ENDCOLLECTIVE ;  /* 0x000000000000791b */ /* 0x020ff40003800000 */
.L_x_130:
[----:B------:R-:W-:Y:S05]  /*6a70*/  BSYNC B0 ;  /* 0x0000000000007941 */ /* 0x000fea0003800000 */
.L_x_129:
[----:B------:R-:W-:Y:S05]  /*6a80*/  BRA `(.L_x_131) ;  /* 0xfffffff800c07947 */ /* 0x000fea000383ffff */
.L_x_120:
[----:B0-----:R0:W1:Y:S02]  /*6a90*/  SYNCS.PHASECHK.TRANS64.TRYWAIT P0, [R7+URZ], R2 ;  /* 0x00000002070075a7 */ /* 0x001064000800017f */
[----:B-1----:R-:W-:Y:S05]  /*6aa0*/  @!P0 NANOSLEEP.SYNCS 0x989680 ;  /* 0x009896800000895d */ /* 0x002fea0003900000 */
[----:B------:R-:W1:Y:S02]  /*6ab0*/  @!P0 SYNCS.PHASECHK.TRANS64 P0, [R7+URZ], R2 ;  /* 0x00000002070085a7 */ /* 0x000e64000800007f */
[----:B-1----:R-:W-:Y:S05]  /*6ac0*/  @!P0 BRA `(.L_x_120) ;  /* 0xfffffffc00f08947 */ /* 0x002fea000383ffff */
[----:B------:R-:W-:Y:S05]  /*6ad0*/  BRA `(.L_x_132) ;  /* 0xfffffffc00007947 */ /* 0x000fea000383ffff */
.L_x_121:
[----:B0-----:R0:W1:Y:S02]  /*6ae0*/  SYNCS.PHASECHK.TRANS64.TRYWAIT P0, [R4+URZ], R3 ;  /* 0x00000003040075a7 */ /* 0x001064000800017f */
[----:B-1----:R-:W-:Y:S05]  /*6af0*/  @!P0 NANOSLEEP.SYNCS 0x989680 ;  /* 0x009896800000895d */ /* 0x002fea0003900000 */
[----:B------:R-:W1:Y:S02]  /*6b00*/  @!P0 SYNCS.PHASECHK.TRANS64 P0, [R4+URZ], R3 ;  /* 0x00000003040085a7 */ /* 0x000e64000800007f */
[----:B-1----:R-:W-:Y:S05]  /*6b10*/  @!P0 BRA `(.L_x_121) ;  /* 0xfffffffc00f08947 */ /* 0x002fea000383ffff */
[----:B------:R-:W-:Y:S05]  /*6b20*/  BRA `(.L_x_133) ;  /* 0xfffffffc00087947 */ /* 0x000fea000383ffff */
.L_x_134:
[----:B------:R-:W-:-:S00]  /*6b30*/  BRA `(.L_x_134) ;  /* 0xfffffffc00fc7947 */ /* 0x000fc0000383ffff */
[----:B------:R-:W-:-:S00]  /*6b40*/  NOP ;  /* 0x0000000000007918 */ /* 0x000fc00000000000 */
        /* <DEDUP_REMOVED lines=11> */
.L_x_135:


//--------------------- .nv.global.init           --------------------------
	.section	.nv.global.init,"aw",@progbits
.nv.global.init:
	.type		$str$22,@object
	.size		$str$22,($str$23 - $str$22)
$str$22:
        /*0000*/ 	.byte	0x6b, 0x5f, 0x74, 0x69, 0x6c, 0x65, 0x5f, 0x63, 0x6f, 0x75, 0x6e, 0x74, 0x20, 0x3e, 0x3d, 0x20
        /*0010*/ 	.byte	0x31, 0x00
	.type		$str$23,@object
	.size		$str$23,(__unnamed_1 - $str$23)
$str$23:
        /*0012*/ 	.byte	0x2f, 0x74, 0x6d, 0x70, 0x2f, 0x63, 0x75, 0x74, 0x6c, 0x61, 0x73, 0x73, 0x5f, 0x73, 0x77, 0x65
        /*0022*/ 	.byte	0x65, 0x70, 0x5f, 0x73, 0x72, 0x63, 0x2f, 0x69, 0x6e, 0x63, 0x6c, 0x75, 0x64, 0x65, 0x2f, 0x63
        /*0032*/ 	.byte	0x75, 0x74, 0x6c, 0x61, 0x73, 0x73, 0x2f, 0x67, 0x65, 0x6d, 0x6d, 0x2f, 0x63, 0x6f, 0x6c, 0x6c
        /*0042*/ 	.byte	0x65, 0x63, 0x74, 0x69, 0x76, 0x65, 0x2f, 0x73, 0x6d, 0x39, 0x30, 0x5f, 0x6d, 0x6d, 0x61, 0x5f
        /*0052*/ 	.byte	0x74, 0x6d, 0x61, 0x5f, 0x67, 0x6d, 0x6d, 0x61, 0x5f, 0x73, 0x73, 0x5f, 0x77, 0x61, 0x72, 0x70
        /*0062*/ 	.byte	0x73, 0x70, 0x65, 0x63, 0x69, 0x61, 0x6c, 0x69, 0x7a, 0x65, 0x64, 0x2e, 0x68, 0x70, 0x70, 0x00
	.type		__unnamed_1,@object
	.size		__unnamed_1,(.L_0 - __unnamed_1)
__unnamed_1:
        /*0072*/ 	.byte	0x76, 0x6f, 0x69, 0x64, 0x20, 0x63, 0x75, 0x74, 0x6c, 0x61, 0x73, 0x73, 0x3a, 0x3a, 0x67, 0x65
        /* <DEDUP_REMOVED lines=177> */
        /*0b92*/ 	.byte	0x79, 0x5d, 0x00
.L_0:


//--------------------- .nv.shared._ZN7cutlass13device_kernelINS_4gemm6kernel13GemmUniversalIN4cute5tupleIJiiiiEEENS1_10collective13CollectiveMmaINS1_34MainloopSm90TmaGmmaWarpSpecializedILi3ENS5_IJNS4_1CILi8EEENSA_ILi1EEESC_EEENS1_32KernelTmaWarpSpecializedPingpongEEENS5_IJNSA_ILi64EEESG_NSA_ILi128EEEEEENS_10tfloat32_tENS5_IJlSC_lEEESJ_SK_NS4_8TiledMMAINS4_8MMA_AtomIJNS4_4SM904GMMA29MMA_64x64x8_F32TF32TF32_SS_TNILNSO_7ScaleInE1ELSQ_1EEEEEENS4_6LayoutINS5_IJSC_SC_SC_EEENS5_IJNSA_ILi0EEESV_SV_EEEEENS5_IJNS4_10UnderscoreESY_SY_EEEEENS4_13SM90_TMA_LOADENS4_14ComposedLayoutINS4_7SwizzleILi3ELi4ELi3EEENS4_18smem_ptr_flag_bitsILi32EEENST_INS5_IJSB_NSA_ILi32EEEEEENS5_IJS17_SC_EEEEEEEvNS4_8identityENS4_23SM90_TMA_LOAD_MULTICASTES1B_vS1C_EENS_8epilogue10collective6detail29Sm90TmaWarpSpecializedAdapterINS1G_15DefaultEpilogueISJ_SK_SK_NS1F_6thread17LinearCombinationISJ_Li1EffLNS1K_9ScaleType4KindE0ELNS_15FloatRoundStyleE2ESJ_EENS1_15EpilogueDefaultEEEEEvvEEEEvNT_6ParamsE --------------------------
	.section	.nv.shared._ZN7cutlass13device_kernelINS_4gemm6kernel13GemmUniversalIN4cute5tupleIJiiiiEEENS1_10collective13CollectiveMmaINS1_34MainloopSm90TmaGmmaWarpSpecializedILi3ENS5_IJNS4_1CILi8EEENSA_ILi1EEESC_EEENS1_32KernelTmaWarpSpecializedPingpongEEENS5_IJNSA_ILi64EEESG_NSA_ILi128EEEEEENS_10tfloat32_tENS5_IJlSC_lEEESJ_SK_NS4_8TiledMMAINS4_8MMA_AtomIJNS4_4SM904GMMA29MMA_64x64x8_F32TF32TF32_SS_TNILNSO_7ScaleInE1ELSQ_1EEEEEENS4_6LayoutINS5_IJSC_SC_SC_EEENS5_IJNSA_ILi0EEESV_SV_EEEEENS5_IJNS4_10UnderscoreESY_SY_EEEEENS4_13SM90_TMA_LOADENS4_14ComposedLayoutINS4_7SwizzleILi3ELi4ELi3EEENS4_18smem_ptr_flag_bitsILi32EEENST_INS5_IJSB_NSA_ILi32EEEEEENS5_IJS17_SC_EEEEEEEvNS4_8identityENS4_23SM90_TMA_LOAD_MULTICASTES1B_vS1C_EENS_8epilogue10collective6detail29Sm90TmaWarpSpecializedAdapterINS1G_15DefaultEpilogueISJ_SK_SK_NS1F_6thread17LinearCombinationISJ_Li1EffLNS1K_9ScaleType4KindE0ELNS_15FloatRoundStyleE2ESJ_EENS1_15EpilogueDefaultEEEEEvvEEEEvNT_6ParamsE,"aw",@nobits
	.sectionflags	@""
	.align	16
	.zero		1024


//--------------------- .nv.shared.reserved.0     --------------------------
	.section	.nv.shared.reserved.0,"aw",@nobits
	.weak		__nv_reservedSMEM_offset_0_alias
	.size		__nv_reservedSMEM_offset_0_alias, 0, 0
	.other		__nv_reservedSMEM_offset_0_alias,@"STO_CUDA_RESERVED_SHARED STV_DEFAULT"
__nv_reservedSMEM_offset_0_alias:
	.zero		0


//--------------------- .nv.global                --------------------------
	.section	.nv.global,"aw",@nobits
.nv.global:
	.type		_ZN40_INTERNAL_54cc196d_4_k_cu_db6e0275_262264cute1_E,@object
	.size		_ZN40_INTERNAL_54cc196d_4_k_cu_db6e0275_262264cute1_E,(_ZN40_INTERNAL_54cc196d_4_k_cu_db6e0275_262264cuda3std3__45__cpo6cbeginE - _ZN40_INTERNAL_54cc196d_4_k_cu_db6e0275_262264cute1_E)
_ZN40_INTERNAL_54cc196d_4_k_cu_db6e0275_262264cute1_E:
	.zero		1
	.type		_ZN40_INTERNAL_54cc196d_4_k_cu_db6e0275_262264cuda3std3__45__cpo6cbeginE,@object
	.size		_ZN40_INTERNAL_54cc196d_4_k_cu_db6e0275_262264cuda3std3__45__cpo6cbeginE,(_ZN40_INTERNAL_54cc196d_4_k_cu_db6e0275_262264cuda3std3__48in_placeE - _ZN40_INTERNAL_54cc196d_4_k_cu_db6e0275_262264cuda3std3__45__cpo6cbeginE)
_ZN40_INTERNAL_54cc196d_4_k_cu_db6e0275_262264cuda3std3__45__cpo6cbeginE:
	.zero		1
	.type		_ZN40_INTERNAL_54cc196d_4_k_cu_db6e0275_262264cuda3std3__48in_placeE,@object
	.size		_ZN40_INTERNAL_54cc196d_4_k_cu_db6e0275_262264cuda3std3__48in_placeE,(_ZN40_INTERNAL_54cc196d_4_k_cu_db6e0275_262264cuda3std6ranges3__45__cpo9iter_moveE - _ZN40_INTERNAL_54cc196d_4_k_cu_db6e0275_262264cuda3std3__48in_placeE)
_ZN40_INTERNAL_54cc196d_4_k_cu_db6e0275_262264cuda3std3__48in_placeE:
	.zero		1
	.type		_ZN40_INTERNAL_54cc196d_4_k_cu_db6e0275_262264cuda3std6ranges3__45__cpo9iter_moveE,@object
	.size		_ZN40_INTERNAL_54cc196d_4_k_cu_db6e0275_262264cuda3std6ranges3__45__cpo9iter_moveE,(_ZN40_INTERNAL_54cc196d_4_k_cu_db6e0275_262264cuda3std3__45__cpo5beginE - _ZN40_INTERNAL_54cc196d_4_k_cu_db6e0275_262264cuda3std6ranges3__45__cpo9iter_moveE)
_ZN40_INTERNAL_54cc196d_4_k_cu_db6e0275_262264cuda3std6ranges3__45__cpo9iter_moveE:
	.zero		1
	.type		_ZN40_INTERNAL_54cc196d_4_k_cu_db6e0275_262264cuda3std3__45__cpo5beginE,@object
	.size		_ZN40_INTERNAL_54cc196d_4_k_cu_db6e0275_262264cuda3std3__45__cpo5beginE,(_ZN40_INTERNAL_54cc196d_4_k_cu_db6e0275_262264cuda3std3__442_GLOBAL__N__54cc196d_4_k_cu_db6e0275_262266ignoreE - _ZN40_INTERNAL_54cc196d_4_k_cu_db6e0275_262264cuda3std3__45__cpo5beginE)
_ZN40_INTERNAL_54cc196d_4_k_cu_db6e0275_262264cuda3std3__45__cpo5beginE:
	.zero		1
	.type		_ZN40_INTERNAL_54cc196d_4_k_cu_db6e0275_262264cuda3std3__442_GLOBAL__N__54cc196d_4_k_cu_db6e0275_262266ignoreE,@object
	.size		_ZN40_INTERNAL_54cc196d_4_k_cu_db6e0275_262264cuda3std3__442_GLOBAL__N__54cc196d_4_k_cu_db6e0275_262266ignoreE,(_ZN40_INTERNAL_54cc196d_4_k_cu_db6e0275_262264cute7productE - _ZN40_INTERNAL_54cc196d_4_k_cu_db6e0275_262264cuda3std3__442_GLOBAL__N__54cc196d_4_k_cu_db6e0275_262266ignoreE)
_ZN40_INTERNAL_54cc196d_4_k_cu_db6e0275_262264cuda3std3__442_GLOBAL__N__54cc196d_4_k_cu_db6e0275_262266ignoreE:
	.zero		1
	.type		_ZN40_INTERNAL_54cc196d_4_k_cu_db6e0275_262264cute7productE,@object
	.size		_ZN40_INTERNAL_54cc196d_4_k_cu_db6e0275_262264cute7productE,(_ZN40_INTERNAL_54cc196d_4_k_cu_db6e0275_262264cuda3std3__45__cpo3endE - _ZN40_INTERNAL_54cc196d_4_k_cu_db6e0275_262264cute7productE)
_ZN40_INTERNAL_54cc196d_4_k_cu_db6e0275_262264cute7productE:
	.zero		1
	.type		_ZN40_INTERNAL_54cc196d_4_k_cu_db6e0275_262264cuda3std3__45__cpo3endE,@object
	.size		_ZN40_INTERNAL_54cc196d_4_k_cu_db6e0275_262264cuda3std3__45__cpo3endE,(_ZN40_INTERNAL_54cc196d_4_k_cu_db6e0275_262264cuda3std3__419piecewise_constructE - _ZN40_INTERNAL_54cc196d_4_k_cu_db6e0275_262264cuda3std3__45__cpo3endE)
_ZN40_INTERNAL_54cc196d_4_k_cu_db6e0275_262264cuda3std3__45__cpo3endE:
	.zero		1
	.type		_ZN40_INTERNAL_54cc196d_4_k_cu_db6e0275_262264cuda3std3__419piecewise_constructE,@object
	.size		_ZN40_INTERNAL_54cc196d_4_k_cu_db6e0275_262264cuda3std3__419piecewise_constructE,(_ZN40_INTERNAL_54cc196d_4_k_cu_db6e0275_262264cuda3std3__45__cpo4cendE - _ZN40_INTERNAL_54cc196d_4_k_cu_db6e0275_262264cuda3std3__419piecewise_constructE)
_ZN40_INTERNAL_54cc196d_4_k_cu_db6e0275_262264cuda3std3__419piecewise_constructE:
	.zero		1
	.type		_ZN40_INTERNAL_54cc196d_4_k_cu_db6e0275_262264cuda3std3__45__cpo4cendE,@object
	.size		_ZN40_INTERNAL_54cc196d_4_k_cu_db6e0275_262264cuda3std3__45__cpo4cendE,(_ZN40_INTERNAL_54cc196d_4_k_cu_db6e0275_262264cuda3std6ranges3__45__cpo4swapE - _ZN40_INTERNAL_54cc196d_4_k_cu_db6e0275_262264cuda3std3__45__cpo4cendE)
_ZN40_INTERNAL_54cc196d_4_k_cu_db6e0275_262264cuda3std3__45__cpo4cendE:
	.zero		1
	.type		_ZN40_INTERNAL_54cc196d_4_k_cu_db6e0275_262264cuda3std6ranges3__45__cpo4swapE,@object
	.size		_ZN40_INTERNAL_54cc196d_4_k_cu_db6e0275_262264cuda3std6ranges3__45__cpo4swapE,(.L_8 - _ZN40_INTERNAL_54cc196d_4_k_cu_db6e0275_262264cuda3std6ranges3__45__cpo4swapE)
_ZN40_INTERNAL_54cc196d_4_k_cu_db6e0275_262264cuda3std6ranges3__45__cpo4swapE:
	.zero		1
.L_8:


//--------------------- .nv.constant0._ZN7cutlass13device_kernelINS_4gemm6kernel13GemmUniversalIN4cute5tupleIJiiiiEEENS1_10collective13CollectiveMmaINS1_34MainloopSm90TmaGmmaWarpSpecializedILi3ENS5_IJNS4_1CILi8EEENSA_ILi1EEESC_EEENS1_32KernelTmaWarpSpecializedPingpongEEENS5_IJNSA_ILi64EEESG_NSA_ILi128EEEEEENS_10tfloat32_tENS5_IJlSC_lEEESJ_SK_NS4_8TiledMMAINS4_8MMA_AtomIJNS4_4SM904GMMA29MMA_64x64x8_F32TF32TF32_SS_TNILNSO_7ScaleInE1ELSQ_1EEEEEENS4_6LayoutINS5_IJSC_SC_SC_EEENS5_IJNSA_ILi0EEESV_SV_EEEEENS5_IJNS4_10UnderscoreESY_SY_EEEEENS4_13SM90_TMA_LOADENS4_14ComposedLayoutINS4_7SwizzleILi3ELi4ELi3EEENS4_18smem_ptr_flag_bitsILi32EEENST_INS5_IJSB_NSA_ILi32EEEEEENS5_IJS17_SC_EEEEEEEvNS4_8identityENS4_23SM90_TMA_LOAD_MULTICASTES1B_vS1C_EENS_8epilogue10collective6detail29Sm90TmaWarpSpecializedAdapterINS1G_15DefaultEpilogueISJ_SK_SK_NS1F_6thread17LinearCombinationISJ_Li1EffLNS1K_9ScaleType4KindE0ELNS_15FloatRoundStyleE2ESJ_EENS1_15EpilogueDefaultEEEEEvvEEEEvNT_6ParamsE --------------------------
	.section	.nv.constant0._ZN7cutlass13device_kernelINS_4gemm6kernel13GemmUniversalIN4cute5tupleIJiiiiEEENS1_10collective13CollectiveMmaINS1_34MainloopSm90TmaGmmaWarpSpecializedILi3ENS5_IJNS4_1CILi8EEENSA_ILi1EEESC_EEENS1_32KernelTmaWarpSpecializedPingpongEEENS5_IJNSA_ILi64EEESG_NSA_ILi128EEEEEENS_10tfloat32_tENS5_IJlSC_lEEESJ_SK_NS4_8TiledMMAINS4_8MMA_AtomIJNS4_4SM904GMMA29MMA_64x64x8_F32TF32TF32_SS_TNILNSO_7ScaleInE1ELSQ_1EEEEEENS4_6LayoutINS5_IJSC_SC_SC_EEENS5_IJNSA_ILi0EEESV_SV_EEEEENS5_IJNS4_10UnderscoreESY_SY_EEEEENS4_13SM90_TMA_LOADENS4_14ComposedLayoutINS4_7SwizzleILi3ELi4ELi3EEENS4_18smem_ptr_flag_bitsILi32EEENST_INS5_IJSB_NSA_ILi32EEEEEENS5_IJS17_SC_EEEEEEEvNS4_8identityENS4_23SM90_TMA_LOAD_MULTICASTES1B_vS1C_EENS_8epilogue10collective6detail29Sm90TmaWarpSpecializedAdapterINS1G_15DefaultEpilogueISJ_SK_SK_NS1F_6thread17LinearCombinationISJ_Li1EffLNS1K_9ScaleType4KindE0ELNS_15FloatRoundStyleE2ESJ_EENS1_15EpilogueDefaultEEEEEvvEEEEvNT_6ParamsE,"a",@progbits
	.sectionflags	@""
	.align	4
.nv.constant0._ZN7cutlass13device_kernelINS_4gemm6kernel13GemmUniversalIN4cute5tupleIJiiiiEEENS1_10collective13CollectiveMmaINS1_34MainloopSm90TmaGmmaWarpSpecializedILi3ENS5_IJNS4_1CILi8EEENSA_ILi1EEESC_EEENS1_32KernelTmaWarpSpecializedPingpongEEENS5_IJNSA_ILi64EEESG_NSA_ILi128EEEEEENS_10tfloat32_tENS5_IJlSC_lEEESJ_SK_NS4_8TiledMMAINS4_8MMA_AtomIJNS4_4SM904GMMA29MMA_64x64x8_F32TF32TF32_SS_TNILNSO_7ScaleInE1ELSQ_1EEEEEENS4_6LayoutINS5_IJSC_SC_SC_EEENS5_IJNSA_ILi0EEESV_SV_EEEEENS5_IJNS4_10UnderscoreESY_SY_EEEEENS4_13SM90_TMA_LOADENS4_14ComposedLayoutINS4_7SwizzleILi3ELi4ELi3EEENS4_18smem_ptr_flag_bitsILi32EEENST_INS5_IJSB_NSA_ILi32EEEEEENS5_IJS17_SC_EEEEEEEvNS4_8identityENS4_23SM90_TMA_LOAD_MULTICASTES1B_vS1C_EENS_8epilogue10collective6detail29Sm90TmaWarpSpecializedAdapterINS1G_15DefaultEpilogueISJ_SK_SK_NS1F_6thread17LinearCombinationISJ_Li1EffLNS1K_9ScaleType4KindE0ELNS_15FloatRoundStyleE2ESJ_EENS1_15EpilogueDefaultEEEEEvvEEEEvNT_6ParamsE:
	.zero		1664


//--------------------- SYMBOLS --------------------------

	.type		.nv.reservedSmem.offset0,@object
	.size		.nv.reservedSmem.offset0,0x4
	.type		__assertfail,@function
